	.target	sm_90a

	.elftype	@"ET_EXEC"


//--------------------- .note.nv.tkinfo           --------------------------
	.section	.note.nv.tkinfo,"",@"SHT_NOTE"
	.sectionflags	@"SHF_NOTE_NV_TKINFO"
	.tkinfo
        /*0018*/ 	.word	0x00000002
        /*0030*/ 	.string	""
        /*0030*/ 	.string	"ptxas"
        /*0030*/ 	.string	"Cuda compilation tools, release 13.0, V13.0.88"
        /*0030*/ 	.string	"Build cuda_13.0.r13.0/compiler.36424714_0"
        /*0030*/ 	.string	"-v  -suppress-debug-info  -lineinfo  -arch sm_90a "



//--------------------- .note.nv.cuinfo           --------------------------
	.section	.note.nv.cuinfo,"",@"SHT_NOTE"
	.sectionflags	@"SHF_NOTE_NV_CUINFO"
        /*0018*/ 	.short	0x0002
        /*001a*/ 	.short	0x005a
        /*001c*/ 	.short	0x0082
	.zero		2


//--------------------- .nv.info                  --------------------------
	.section	.nv.info,"",@"SHT_CUDA_INFO"
	.align	4


	//----- nvinfo : EIATTR_REGCOUNT
	.align		4
        /*0000*/ 	.byte	0x04, 0x2f
        /*0002*/ 	.short	(.L_1 - .L_0)
	.align		4
.L_0:
        /*0004*/ 	.word	index@(matmul_kernel)
        /*0008*/ 	.word	0x00000080


	//----- nvinfo : EIATTR_FRAME_SIZE
	.align		4
.L_1:
        /*000c*/ 	.byte	0x04, 0x11
        /*000e*/ 	.short	(.L_3 - .L_2)
	.align		4
.L_2:
        /*0010*/ 	.word	index@(matmul_kernel)
        /*0014*/ 	.word	0x00000000


	//----- nvinfo : EIATTR_MIN_STACK_SIZE
	.align		4
.L_3:
        /*0018*/ 	.byte	0x04, 0x12
        /*001a*/ 	.short	(.L_5 - .L_4)
	.align		4
.L_4:
        /*001c*/ 	.word	index@(matmul_kernel)
        /*0020*/ 	.word	0x00000000
.L_5:


//--------------------- .nv.compat                --------------------------
	.section	.nv.compat,"",@"SHT_CUDA_COMPAT_INFO"
	.align	4
        /*0000*/ 	.byte	0x02, 0x09, 0x01, 0x00, 0x02, 0x02, 0x02, 0x00, 0x02, 0x05, 0x05, 0x00, 0x03, 0x07, 0x01, 0x01
        /*0010*/ 	.byte	0x02, 0x03, 0x00, 0x00, 0x02, 0x06, 0x01, 0x00, 0x04, 0x0b, 0x08, 0x00, 0x00, 0x00, 0x00, 0x00
        /*0020*/ 	.byte	0x00, 0x00, 0x00, 0x00


//--------------------- .nv.info.matmul_kernel    --------------------------
	.section	.nv.info.matmul_kernel,"",@"SHT_CUDA_INFO"
	.sectionflags	@""
	.align	4


	//----- nvinfo : EIATTR_CUDA_API_VERSION
	.align		4
        /*0000*/ 	.byte	0x04, 0x37
        /*0002*/ 	.short	(.L_7 - .L_6)
.L_6:
        /*0004*/ 	.word	0x00000082


	//----- nvinfo : EIATTR_KPARAM_INFO
	.align		4
.L_7:
        /*0008*/ 	.byte	0x04, 0x17
        /*000a*/ 	.short	(.L_9 - .L_8)
.L_8:
        /*000c*/ 	.word	0x00000000
        /*0010*/ 	.short	0x000d
        /*0012*/ 	.short	0x0048
        /*0014*/ 	.byte	0x00, 0xf4, 0x21, 0x00


	//----- nvinfo : EIATTR_KPARAM_INFO
	.align		4
.L_9:
        /*0018*/ 	.byte	0x04, 0x17
        /*001a*/ 	.short	(.L_11 - .L_10)
.L_10:
        /*001c*/ 	.word	0x00000000
        /*0020*/ 	.short	0x000c
        /*0022*/ 	.short	0x0040
        /*0024*/ 	.byte	0x00, 0xf4, 0x21, 0x00


	//----- nvinfo : EIATTR_KPARAM_INFO
	.align		4
.L_11:
        /*0028*/ 	.byte	0x04, 0x17
        /*002a*/ 	.short	(.L_13 - .L_12)
.L_12:
        /*002c*/ 	.word	0x00000000
        /*0030*/ 	.short	0x000b
        /*0032*/ 	.short	0x0038
        /*0034*/ 	.byte	0x00, 0xf0, 0x11, 0x00


	//----- nvinfo : EIATTR_KPARAM_INFO
	.align		4
.L_13:
        /*0038*/ 	.byte	0x04, 0x17
        /*003a*/ 	.short	(.L_15 - .L_14)
.L_14:
        /*003c*/ 	.word	0x00000000
        /*0040*/ 	.short	0x000a
        /*0042*/ 	.short	0x0034
        /*0044*/ 	.byte	0x00, 0xf0, 0x11, 0x00


	//----- nvinfo : EIATTR_KPARAM_INFO
	.align		4
.L_15:
        /*0048*/ 	.byte	0x04, 0x17
        /*004a*/ 	.short	(.L_17 - .L_16)
.L_16:
        /*004c*/ 	.word	0x00000000
        /*0050*/ 	.short	0x0009
        /*0052*/ 	.short	0x0030
        /*0054*/ 	.byte	0x00, 0xf0, 0x11, 0x00


	//----- nvinfo : EIATTR_KPARAM_INFO
	.align		4
.L_17:
        /*0058*/ 	.byte	0x04, 0x17
        /*005a*/ 	.short	(.L_19 - .L_18)
.L_18:
        /*005c*/ 	.word	0x00000000
        /*0060*/ 	.short	0x0008
        /*0062*/ 	.short	0x002c
        /*0064*/ 	.byte	0x00, 0xf0, 0x11, 0x00


	//----- nvinfo : EIATTR_KPARAM_INFO
	.align		4
.L_19:
        /*0068*/ 	.byte	0x04, 0x17
        /*006a*/ 	.short	(.L_21 - .L_20)
.L_20:
        /*006c*/ 	.word	0x00000000
        /*0070*/ 	.short	0x0007
        /*0072*/ 	.short	0x0028
        /*0074*/ 	.byte	0x00, 0xf0, 0x11, 0x00


	//----- nvinfo : EIATTR_KPARAM_INFO
	.align		4
.L_21:
        /*0078*/ 	.byte	0x04, 0x17
        /*007a*/ 	.short	(.L_23 - .L_22)
.L_22:
        /*007c*/ 	.word	0x00000000
        /*0080*/ 	.short	0x0006
        /*0082*/ 	.short	0x0024
        /*0084*/ 	.byte	0x00, 0xf0, 0x11, 0x00


	//----- nvinfo : EIATTR_KPARAM_INFO
	.align		4
.L_23:
        /*0088*/ 	.byte	0x04, 0x17
        /*008a*/ 	.short	(.L_25 - .L_24)
.L_24:
        /*008c*/ 	.word	0x00000000
        /*0090*/ 	.short	0x0005
        /*0092*/ 	.short	0x0020
        /*0094*/ 	.byte	0x00, 0xf0, 0x11, 0x00


	//----- nvinfo : EIATTR_KPARAM_INFO
	.align		4
.L_25:
        /*0098*/ 	.byte	0x04, 0x17
        /*009a*/ 	.short	(.L_27 - .L_26)
.L_26:
        /*009c*/ 	.word	0x00000000
        /*00a0*/ 	.short	0x0004
        /*00a2*/ 	.short	0x001c
        /*00a4*/ 	.byte	0x00, 0xf0, 0x11, 0x00


	//----- nvinfo : EIATTR_KPARAM_INFO
	.align		4
.L_27:
        /*00a8*/ 	.byte	0x04, 0x17
        /*00aa*/ 	.short	(.L_29 - .L_28)
.L_28:
        /*00ac*/ 	.word	0x00000000
        /*00b0*/ 	.short	0x0003
        /*00b2*/ 	.short	0x0018
        /*00b4*/ 	.byte	0x00, 0xf0, 0x11, 0x00


	//----- nvinfo : EIATTR_KPARAM_INFO
	.align		4
.L_29:
        /*00b8*/ 	.byte	0x04, 0x17
        /*00ba*/ 	.short	(.L_31 - .L_30)
.L_30:
        /*00bc*/ 	.word	0x00000000
        /*00c0*/ 	.short	0x0002
        /*00c2*/ 	.short	0x0010
        /*00c4*/ 	.byte	0x00, 0xf4, 0x21, 0x00


	//----- nvinfo : EIATTR_KPARAM_INFO
	.align		4
.L_31:
        /*00c8*/ 	.byte	0x04, 0x17
        /*00ca*/ 	.short	(.L_33 - .L_32)
.L_32:
        /*00cc*/ 	.word	0x00000000
        /*00d0*/ 	.short	0x0001
        /*00d2*/ 	.short	0x0008
        /*00d4*/ 	.byte	0x00, 0xf4, 0x21, 0x00


	//----- nvinfo : EIATTR_KPARAM_INFO
	.align		4
.L_33:
        /*00d8*/ 	.byte	0x04, 0x17
        /*00da*/ 	.short	(.L_35 - .L_34)
.L_34:
        /*00dc*/ 	.word	0x00000000
        /*00e0*/ 	.short	0x0000
        /*00e2*/ 	.short	0x0000
        /*00e4*/ 	.byte	0x00, 0xf4, 0x21, 0x00


	//----- nvinfo : EIATTR_SPARSE_MMA_MASK
	.align		4
.L_35:
        /*00e8*/ 	.byte	0x03, 0x50
        /*00ea*/ 	.short	0x0000


	//----- nvinfo : EIATTR_MAXREG_COUNT
	.align		4
        /*00ec*/ 	.byte	0x03, 0x1b
        /*00ee*/ 	.short	0x00ff


	//----- nvinfo : EIATTR_NUM_BARRIERS
	.align		4
        /*00f0*/ 	.byte	0x02, 0x4c
        /*00f2*/ 	.byte	0x01
	.zero		1


	//----- nvinfo : EIATTR_MERCURY_ISA_VERSION
	.align		4
        /*00f4*/ 	.byte	0x03, 0x5f
        /*00f6*/ 	.short	0x0101


	//----- nvinfo : EIATTR_EXIT_INSTR_OFFSETS
	.align		4
        /*00f8*/ 	.byte	0x04, 0x1c
        /*00fa*/ 	.short	(.L_37 - .L_36)


	//   ....[0]....
.L_36:
        /*00fc*/ 	.word	0x00003ac0


	//   ....[1]....
        /*0100*/ 	.word	0x00003af0


	//----- nvinfo : EIATTR_REQNTID
	.align		4
.L_37:
        /*0104*/ 	.byte	0x04, 0x10
        /*0106*/ 	.short	(.L_39 - .L_38)
.L_38:
        /*0108*/ 	.word	0x00000080
        /*010c*/ 	.word	0x00000001
        /*0110*/ 	.word	0x00000001


	//----- nvinfo : EIATTR_CBANK_PARAM_SIZE
	.align		4
.L_39:
        /*0114*/ 	.byte	0x03, 0x19
        /*0116*/ 	.short	0x0050


	//----- nvinfo : EIATTR_PARAM_CBANK
	.align		4
        /*0118*/ 	.byte	0x04, 0x0a
        /*011a*/ 	.short	(.L_41 - .L_40)
	.align		4
.L_40:
        /*011c*/ 	.word	index@(.nv.constant0.matmul_kernel)
        /*0120*/ 	.short	0x0210
        /*0122*/ 	.short	0x0050


	//----- nvinfo : EIATTR_SW_WAR
	.align		4
.L_41:
        /*0124*/ 	.byte	0x04, 0x36
        /*0126*/ 	.short	(.L_43 - .L_42)
.L_42:
        /*0128*/ 	.word	0x00000008
.L_43:


//--------------------- .nv.callgraph             --------------------------
	.section	.nv.callgraph,"",@"SHT_CUDA_CALLGRAPH"
	.align	4
	.sectionentsize	8
	.align		4
        /*0000*/ 	.word	0x00000000
	.align		4
        /*0004*/ 	.word	0xffffffff
	.align		4
        /*0008*/ 	.word	0x00000000
	.align		4
        /*000c*/ 	.word	0xfffffffe
	.align		4
        /*0010*/ 	.word	0x00000000
	.align		4
        /*0014*/ 	.word	0xfffffffd
	.align		4
        /*0018*/ 	.word	0x00000000
	.align		4
        /*001c*/ 	.word	0xfffffffc


//--------------------- .text.matmul_kernel       --------------------------
	.section	.text.matmul_kernel,"ax",@progbits
	.align	128
        .global         matmul_kernel
        .type           matmul_kernel,@function
        .size           matmul_kernel,(.L_x_3 - matmul_kernel)
        .other          matmul_kernel,@"STO_CUDA_ENTRY STV_DEFAULT"
matmul_kernel:
.text.matmul_kernel:
[----:B------:R-:W-:Y:S08]  /*0000*/  LDC R1, c[0x0][0x28] ;  /* 0x00000a00ff017b82 */ /* 0x000ff00000000800 */
[----:B------:R-:W0:Y:S01]  /*0010*/  LDC.64 R14, c[0x0][0x228] ;  /* 0x00008a00ff0e7b82 */ /* 0x000e220000000a00 */
[----:B------:R-:W1:Y:S01]  /*0020*/  S2R R5, SR_CTAID.X ;  /* 0x0000000000057919 */ /* 0x000e620000002500 */
[----:B------:R-:W-:Y:S01]  /*0030*/  ULDC UR4, c[0x0][0x230] ;  /* 0x00008c0000047ab9 */ /* 0x000fe20000000800 */
[----:B------:R-:W-:Y:S01]  /*0040*/  UMOV UR5, 0x400 ;  /* 0x0000040000057882 */ /* 0x000fe20000000000 */
[----:B------:R-:W-:Y:S01]  /*0050*/  UIADD3 UR4, UR4, 0x7f, URZ ;  /* 0x0000007f04047890 */ /* 0x000fe2000fffe03f */
[----:B------:R-:W2:Y:S01]  /*0060*/  S2R R37, SR_TID.X ;  /* 0x0000000000257919 */ /* 0x000ea20000002100 */
[----:B------:R-:W-:-:S02]  /*0070*/  ULDC.64 UR8, c[0x0][0x208] ;  /* 0x0000820000087ab9 */ /* 0x000fc40000000a00 */
[----:B------:R-:W3:Y:S01]  /*0080*/  S2UR UR6, SR_CgaCtaId ;  /* 0x00000000000679c3 */ /* 0x000ee20000008800 */
[----:B------:R-:W-:Y:S01]  /*0090*/  UISETP.GT.AND UP0, UPT, UR4, 0x7f, UPT ;  /* 0x0000007f0400788c */ /* 0x000fe2000bf04270 */
[----:B0-----:R-:W-:-:S05]  /*00a0*/  VIADD R0, R15, 0xf ;  /* 0x0000000f0f007836 */ /* 0x001fca0000000000 */
[----:B------:R-:W-:Y:S01]  /*00b0*/  SHF.R.S32.HI R3, RZ, 0x1f, R0 ;  /* 0x0000001fff037819 */ /* 0x000fe20000011400 */
[----:B---3--:R-:W-:-:S03]  /*00c0*/  ULEA UR5, UR6, UR5, 0x18 ;  /* 0x0000000506057291 */ /* 0x008fc6000f8ec03f */
[----:B------:R-:W-:Y:S02]  /*00d0*/  LEA.HI R3, R3, R0, RZ, 0x4 ;  /* 0x0000000003037211 */ /* 0x000fe400078f20ff */
[----:B-1----:R-:W-:Y:S02]  /*00e0*/  IABS R8, R5 ;  /* 0x0000000500087213 */ /* 0x002fe40000000000 */
[----:B------:R-:W-:-:S05]  /*00f0*/  SHF.R.S32.HI R3, RZ, 0x4, R3 ;  /* 0x00000004ff037819 */ /* 0x000fca0000011403 */
[----:B------:R-:W-:-:S05]  /*0100*/  IMAD.SHL.U32 R4, R3, 0x8, RZ ;  /* 0x0000000803047824 */ /* 0x000fca00078e00ff */
[-C--:B------:R-:W-:Y:S02]  /*0110*/  IABS R7, R4.reuse ;  /* 0x0000000400077213 */ /* 0x080fe40000000000 */
[----:B------:R-:W-:Y:S02]  /*0120*/  IABS R10, R4 ;  /* 0x00000004000a7213 */ /* 0x000fe40000000000 */
[----:B------:R-:W0:Y:S08]  /*0130*/  I2F.RP R0, R7 ;  /* 0x0000000700007306 */ /* 0x000e300000209400 */
[----:B0-----:R-:W0:Y:S02]  /*0140*/  MUFU.RCP R0, R0 ;  /* 0x0000000000007308 */ /* 0x001e240000001000 */
[----:B0-----:R-:W-:-:S02]  /*0150*/  VIADD R2, R0, 0xffffffe ;  /* 0x0ffffffe00027836 */ /* 0x001fc40000000000 */
[----:B------:R-:W-:-:S04]  /*0160*/  IMAD.MOV R0, RZ, RZ, -R10 ;  /* 0x000000ffff007224 */ /* 0x000fc800078e0a0a */
[----:B------:R0:W1:Y:S02]  /*0170*/  F2I.FTZ.U32.TRUNC.NTZ R3, R2 ;  /* 0x0000000200037305 */ /* 0x000064000021f000 */
[----:B0-----:R-:W-:Y:S02]  /*0180*/  IMAD.MOV.U32 R2, RZ, RZ, RZ ;  /* 0x000000ffff027224 */ /* 0x001fe400078e00ff */
[----:B-1----:R-:W-:-:S04]  /*0190*/  IMAD.MOV R6, RZ, RZ, -R3 ;  /* 0x000000ffff067224 */ /* 0x002fc800078e0a03 */
[----:B------:R-:W-:Y:S02]  /*01a0*/  IMAD R9, R6, R7, RZ ;  /* 0x0000000706097224 */ /* 0x000fe400078e02ff */
[----:B------:R-:W-:Y:S02]  /*01b0*/  IMAD.MOV.U32 R6, RZ, RZ, R8 ;  /* 0x000000ffff067224 */ /* 0x000fe400078e0008 */
[----:B------:R-:W-:-:S06]  /*01c0*/  IMAD.HI.U32 R3, R3, R9, R2 ;  /* 0x0000000903037227 */ /* 0x000fcc00078e0002 */
[----:B------:R-:W-:-:S04]  /*01d0*/  IMAD.HI.U32 R3, R3, R6, RZ ;  /* 0x0000000603037227 */ /* 0x000fc800078e00ff */
[----:B------:R-:W-:-:S05]  /*01e0*/  IMAD R0, R3, R0, R6 ;  /* 0x0000000003007224 */ /* 0x000fca00078e0206 */
[----:B------:R-:W-:-:S13]  /*01f0*/  ISETP.GT.U32.AND P1, PT, R7, R0, PT ;  /* 0x000000000700720c */ /* 0x000fda0003f24070 */
[----:B------:R-:W-:Y:S02]  /*0200*/  @!P1 IMAD.IADD R0, R0, 0x1, -R7 ;  /* 0x0000000100009824 */ /* 0x000fe400078e0a07 */
[----:B------:R-:W-:Y:S01]  /*0210*/  @!P1 VIADD R3, R3, 0x1 ;  /* 0x0000000103039836 */ /* 0x000fe20000000000 */
[----:B------:R-:W-:Y:S02]  /*0220*/  ISETP.NE.AND P1, PT, R4, RZ, PT ;  /* 0x000000ff0400720c */ /* 0x000fe40003f25270 */
[----:B------:R-:W-:Y:S02]  /*0230*/  ISETP.GE.U32.AND P0, PT, R0, R7, PT ;  /* 0x000000070000720c */ /* 0x000fe40003f06070 */
[----:B------:R-:W-:-:S04]  /*0240*/  LOP3.LUT R0, R5, R4, RZ, 0x3c, !PT ;  /* 0x0000000405007212 */ /* 0x000fc800078e3cff */
[----:B------:R-:W-:Y:S01]  /*0250*/  ISETP.GE.AND P2, PT, R0, RZ, PT ;  /* 0x000000ff0000720c */ /* 0x000fe20003f46270 */
[----:B------:R-:W-:-:S06]  /*0260*/  VIADD R0, R14, 0xf ;  /* 0x0000000f0e007836 */ /* 0x000fcc0000000000 */
[----:B------:R-:W-:-:S04]  /*0270*/  @P0 VIADD R3, R3, 0x1 ;  /* 0x0000000103030836 */ /* 0x000fc80000000000 */
[----:B------:R-:W-:Y:S01]  /*0280*/  IMAD.MOV.U32 R2, RZ, RZ, R3 ;  /* 0x000000ffff027224 */ /* 0x000fe200078e0003 */
[----:B------:R-:W-:-:S03]  /*0290*/  SHF.R.S32.HI R3, RZ, 0x1f, R0 ;  /* 0x0000001fff037819 */ /* 0x000fc60000011400 */
[----:B------:R-:W-:Y:S01]  /*02a0*/  @!P2 IMAD.MOV R2, RZ, RZ, -R2 ;  /* 0x000000ffff02a224 */ /* 0x000fe200078e0a02 */
[----:B------:R-:W-:Y:S02]  /*02b0*/  @!P1 LOP3.LUT R2, RZ, R4, RZ, 0x33, !PT ;  /* 0x00000004ff029212 */ /* 0x000fe400078e33ff */
[----:B------:R-:W-:-:S03]  /*02c0*/  LEA.HI R3, R3, R0, RZ, 0x4 ;  /* 0x0000000003037211 */ /* 0x000fc600078f20ff */
[----:B------:R-:W-:Y:S02]  /*02d0*/  IMAD.SHL.U32 R6, R2, 0x8, RZ ;  /* 0x0000000802067824 */ /* 0x000fe400078e00ff */
[----:B------:R-:W-:-:S03]  /*02e0*/  IMAD.MOV R2, RZ, RZ, -R2 ;  /* 0x000000ffff027224 */ /* 0x000fc600078e0a02 */
[----:B------:R-:W-:Y:S01]  /*02f0*/  LEA.HI.SX32 R3, R3, -R6, 0x1c ;  /* 0x8000000603037211 */ /* 0x000fe200078fe2ff */
[----:B------:R-:W-:-:S03]  /*0300*/  IMAD R4, R4, R2, R5 ;  /* 0x0000000204047224 */ /* 0x000fc600078e0205 */
[----:B------:R-:W-:Y:S02]  /*0310*/  VIMNMX R11, R3, 0x8, PT ;  /* 0x00000008030b7848 */ /* 0x000fe40003fe0100 */
[----:B------:R-:W-:Y:S02]  /*0320*/  IABS R9, R4 ;  /* 0x0000000400097213 */ /* 0x000fe40000000000 */
[----:B------:R-:W-:-:S04]  /*0330*/  IABS R7, R11 ;  /* 0x0000000b00077213 */ /* 0x000fc80000000000 */
[----:B------:R-:W0:Y:S08]  /*0340*/  I2F.RP R0, R7 ;  /* 0x0000000700007306 */ /* 0x000e300000209400 */
[----:B0-----:R-:W0:Y:S02]  /*0350*/  MUFU.RCP R0, R0 ;  /* 0x0000000000007308 */ /* 0x001e240000001000 */
[----:B0-----:R-:W-:-:S06]  /*0360*/  VIADD R3, R0, 0xffffffe ;  /* 0x0ffffffe00037836 */ /* 0x001fcc0000000000 */
[----:B------:R-:W0:Y:S02]  /*0370*/  F2I.FTZ.U32.TRUNC.NTZ R3, R3 ;  /* 0x0000000300037305 */ /* 0x000e24000021f000 */
[----:B0-----:R-:W-:-:S04]  /*0380*/  IMAD.MOV R8, RZ, RZ, -R3 ;  /* 0x000000ffff087224 */ /* 0x001fc800078e0a03 */
[----:B------:R-:W-:Y:S01]  /*0390*/  IMAD.MOV.U32 R2, RZ, RZ, R8 ;  /* 0x000000ffff027224 */ /* 0x000fe200078e0008 */
[----:B------:R-:W-:-:S03]  /*03a0*/  IABS R8, R11 ;  /* 0x0000000b00087213 */ /* 0x000fc60000000000 */
[----:B------:R-:W-:Y:S02]  /*03b0*/  IMAD R5, R2, R7, RZ ;  /* 0x0000000702057224 */ /* 0x000fe400078e02ff */
[----:B------:R-:W-:Y:S02]  /*03c0*/  IMAD.MOV.U32 R2, RZ, RZ, RZ ;  /* 0x000000ffff027224 */ /* 0x000fe400078e00ff */
[----:B------:R-:W-:Y:S02]  /*03d0*/  IMAD.MOV R0, RZ, RZ, -R8 ;  /* 0x000000ffff007224 */ /* 0x000fe400078e0a08 */
[----:B------:R-:W-:Y:S01]  /*03e0*/  IMAD.HI.U32 R2, R3, R5, R2 ;  /* 0x0000000503027227 */ /* 0x000fe200078e0002 */
[----:B--2---:R-:W-:-:S04]  /*03f0*/  SHF.R.S32.HI R3, RZ, 0x3, R37 ;  /* 0x00000003ff037819 */ /* 0x004fc80000011425 */
[----:B------:R-:W-:Y:S01]  /*0400*/  SGXT R3, R3, 0x1 ;  /* 0x000000010303781a */ /* 0x000fe20000000200 */
[----:B------:R-:W-:-:S03]  /*0410*/  IMAD.HI.U32 R2, R2, R9, RZ ;  /* 0x0000000902027227 */ /* 0x000fc600078e00ff */
[----:B------:R-:W-:Y:S01]  /*0420*/  LOP3.LUT R3, R3, 0xc0, RZ, 0xc0, !PT ;  /* 0x000000c003037812 */ /* 0x000fe200078ec0ff */
        /* <DEDUP_REMOVED lines=8> */
[----:B------:R-:W-:-:S05]  /*04b0*/  IMAD.SHL.U32 R0, R37, 0x4, RZ ;  /* 0x0000000425007824 */ /* 0x000fca00078e00ff */
[----:B------:R-:W-:Y:S01]  /*04c0*/  LOP3.LUT R0, R3, 0x1c, R0, 0xf8, !PT ;  /* 0x0000001c03007812 */ /* 0x000fe200078ef800 */
[----:B------:R-:W-:Y:S01]  /*04d0*/  @P0 VIADD R2, R2, 0x1 ;  /* 0x0000000102020836 */ /* 0x000fe20000000000 */
[----:B------:R-:W-:Y:S02]  /*04e0*/  PLOP3.LUT P0, PT, PT, PT, UP0, 0x80, 0x0 ;  /* 0x000000000000781c */ /* 0x000fe40003f0f008 */
[----:B------:R-:W-:Y:S01]  /*04f0*/  LOP3.LUT R3, R37, 0xf, RZ, 0xc0, !PT ;  /* 0x0000000f25037812 */ /* 0x000fe200078ec0ff */
[----:B------:R-:W-:-:S04]  /*0500*/  IMAD.MOV.U32 R10, RZ, RZ, R2 ;  /* 0x000000ffff0a7224 */ /* 0x000fc800078e0002 */
[----:B------:R-:W-:Y:S01]  /*0510*/  @!P2 IMAD.MOV R10, RZ, RZ, -R10 ;  /* 0x000000ffff0aa224 */ /* 0x000fe200078e0a0a */
[----:B------:R-:W-:-:S05]  /*0520*/  @!P1 LOP3.LUT R10, RZ, R11, RZ, 0x33, !PT ;  /* 0x0000000bff0a9212 */ /* 0x000fca00078e33ff */
[----:B------:R-:W-:Y:S01]  /*0530*/  IMAD.MOV R2, RZ, RZ, -R10 ;  /* 0x000000ffff027224 */ /* 0x000fe200078e0a0a */
[----:B------:R-:W-:Y:S01]  /*0540*/  @!P0 CS2R R32, SRZ ;  /* 0x0000000000208805 */ /* 0x000fe2000001ff00 */
[----:B------:R-:W-:Y:S01]  /*0550*/  @!P0 IMAD.SHL.U32 R5, R37, 0x20, RZ ;  /* 0x0000002025058824 */ /* 0x000fe200078e00ff */
[----:B------:R-:W-:Y:S01]  /*0560*/  @!P0 CS2R R34, SRZ ;  /* 0x0000000000228805 */ /* 0x000fe2000001ff00 */
[----:B------:R-:W-:Y:S01]  /*0570*/  IMAD R2, R11, R2, R4 ;  /* 0x000000020b027224 */ /* 0x000fe200078e0204 */
[----:B------:R-:W-:Y:S01]  /*0580*/  SHF.R.U32.HI R4, RZ, 0x4, R37 ;  /* 0x00000004ff047819 */ /* 0x000fe20000011625 */
[----:B------:R-:W-:Y:S02]  /*0590*/  IMAD.SHL.U32 R10, R10, 0x10, RZ ;  /* 0x000000100a0a7824 */ /* 0x000fe400078e00ff */
[----:B------:R-:W-:-:S04]  /*05a0*/  IMAD.IADD R2, R6, 0x1, R2 ;  /* 0x0000000106027824 */ /* 0x000fc800078e0202 */
[----:B------:R-:W-:Y:S01]  /*05b0*/  IMAD R2, R2, 0x10, R3 ;  /* 0x0000001002027824 */ /* 0x000fe200078e0203 */
[----:B------:R-:W-:Y:S01]  /*05c0*/  SGXT.U32 R3, R4, 0x3 ;  /* 0x000000030403781a */ /* 0x000fe20000000000 */
[----:B------:R-:W-:Y:S01]  /*05d0*/  @!P0 IMAD.SHL.U32 R4, R37, 0x2, RZ ;  /* 0x0000000225048824 */ /* 0x000fe200078e00ff */
[----:B------:R-:W-:Y:S06]  /*05e0*/  @!P0 BRA `(.L_x_0) ;  /* 0x0000003000788947 */ /* 0x000fec0003800000 */
[----:B------:R-:W-:Y:S01]  /*05f0*/  IABS R12, R14 ;  /* 0x0000000e000c7213 */ /* 0x000fe20000000000 */
[----:B------:R-:W-:Y:S01]  /*0600*/  IMAD.MOV.U32 R4, RZ, RZ, RZ ;  /* 0x000000ffff047224 */ /* 0x000fe200078e00ff */
[----:B------:R-:W-:Y:S01]  /*0610*/  IABS R7, R15 ;  /* 0x0000000f00077213 */ /* 0x000fe20000000000 */
[C---:B------:R-:W-:Y:S01]  /*0620*/  VIADD R25, R10.reuse, 0x6 ;  /* 0x000000060a197836 */ /* 0x040fe20000000000 */
[----:B------:R-:W0:Y:S01]  /*0630*/  I2F.RP R8, R12 ;  /* 0x0000000c00087306 */ /* 0x000e220000209400 */
[----:B------:R-:W-:Y:S01]  /*0640*/  IABS R13, R2 ;  /* 0x00000002000d7213 */ /* 0x000fe20000000000 */
[----:B------:R-:W-:Y:S01]  /*0650*/  VIADD R17, R10, 0xa ;  /* 0x0000000a0a117836 */ /* 0x000fe20000000000 */
[----:B------:R-:W-:Y:S01]  /*0660*/  ISETP.GE.AND P6, PT, R2, RZ, PT ;  /* 0x000000ff0200720c */ /* 0x000fe20003fc6270 */
[----:B------:R-:W-:Y:S01]  /*0670*/  VIADD R19, R10, 0x9 ;  /* 0x000000090a137836 */ /* 0x000fe20000000000 */
[----:B------:R-:W-:Y:S01]  /*0680*/  ISETP.NE.AND P5, PT, R14, RZ, PT ;  /* 0x000000ff0e00720c */ /* 0x000fe20003fa5270 */
[C---:B------:R-:W-:Y:S01]  /*0690*/  VIADD R21, R10.reuse, 0x8 ;  /* 0x000000080a157836 */ /* 0x040fe20000000000 */
[----:B------:R-:W-:Y:S01]  /*06a0*/  IABS R30, R25 ;  /* 0x00000019001e7213 */ /* 0x000fe20000000000 */
[----:B------:R-:W1:Y:S01]  /*06b0*/  I2F.RP R6, R7 ;  /* 0x0000000700067306 */ /* 0x000e620000209400 */
[----:B------:R-:W-:Y:S01]  /*06c0*/  IABS R22, R17 ;  /* 0x0000001100167213 */ /* 0x000fe20000000000 */
[C---:B------:R-:W-:Y:S01]  /*06d0*/  VIADD R23, R10.reuse, 0x7 ;  /* 0x000000070a177836 */ /* 0x040fe20000000000 */
[----:B------:R-:W-:Y:S01]  /*06e0*/  IABS R24, R19 ;  /* 0x0000001300187213 */ /* 0x000fe20000000000 */
[C---:B------:R-:W-:Y:S01]  /*06f0*/  VIADD R27, R10.reuse, 0x4 ;  /* 0x000000040a1b7836 */ /* 0x040fe20000000000 */
[----:B------:R-:W-:Y:S01]  /*0700*/  IABS R26, R21 ;  /* 0x00000015001a7213 */ /* 0x000fe20000000000 */
[C---:B------:R-:W-:Y:S01]  /*0710*/  VIADD R31, R10.reuse, 0x2 ;  /* 0x000000020a1f7836 */ /* 0x040fe20000000000 */
[----:B------:R-:W-:Y:S01]  /*0720*/  IABS R28, R23 ;  /* 0x00000017001c7213 */ /* 0x000fe20000000000 */
[----:B0-----:R-:W0:Y:S01]  /*0730*/  MUFU.RCP R8, R8 ;  /* 0x0000000800087308 */ /* 0x001e220000001000 */
[----:B------:R-:W-:Y:S01]  /*0740*/  IABS R34, R27 ;  /* 0x0000001b00227213 */ /* 0x000fe20000000000 */
[C---:B------:R-:W-:Y:S01]  /*0750*/  VIADD R29, R10.reuse, 0x3 ;  /* 0x000000030a1d7836 */ /* 0x040fe20000000000 */
[----:B------:R-:W-:Y:S01]  /*0760*/  IABS R38, R31 ;  /* 0x0000001f00267213 */ /* 0x000fe20000000000 */
[----:B------:R-:W-:Y:S01]  /*0770*/  VIADD R33, R10, 0x1 ;  /* 0x000000010a217836 */ /* 0x000fe20000000000 */
[----:B------:R-:W-:Y:S01]  /*0780*/  IABS R42, R10 ;  /* 0x0000000a002a7213 */ /* 0x000fe20000000000 */
[----:B------:R-:W-:Y:S01]  /*0790*/  ULDC UR13, c[0x0][0x240] ;  /* 0x00009000000d7ab9 */ /* 0x000fe20000000800 */
[----:B------:R-:W-:Y:S01]  /*07a0*/  IABS R36, R29 ;  /* 0x0000001d00247213 */ /* 0x000fe20000000000 */
[----:B-1----:R-:W-:Y:S01]  /*07b0*/  MUFU.RCP R6, R6 ;  /* 0x0000000600067308 */ /* 0x002fe20000001000 */
[----:B------:R-:W-:Y:S01]  /*07c0*/  IABS R40, R33 ;  /* 0x0000002100287213 */ /* 0x000fe20000000000 */
[----:B------:R-:W-:Y:S01]  /*07d0*/  ULDC.64 UR6, c[0x0][0x218] ;  /* 0x0000860000067ab9 */ /* 0x000fe20000000a00 */
[----:B------:R-:W-:Y:S01]  /*07e0*/  ULDC UR40, c[0x0][0x234] ;  /* 0x00008d0000287ab9 */ /* 0x000fe20000000800 */
[----:B------:R-:W-:Y:S01]  /*07f0*/  ULDC.64 UR10, c[0x0][0x210] ;  /* 0x00008400000a7ab9 */ /* 0x000fe20000000a00 */
[----:B------:R-:W-:-:S02]  /*0800*/  LOP3.LUT R45, R3, 0x30, RZ, 0xfc, !PT ;  /* 0x00000030032d7812 */ /* 0x000fc400078efcff */
[C---:B------:R-:W-:Y:S01]  /*0810*/  LOP3.LUT R46, R3.reuse, 0x28, RZ, 0xfc, !PT ;  /* 0x00000028032e7812 */ /* 0x040fe200078efcff */
[----:B0-----:R-:W-:Y:S01]  /*0820*/  VIADD R9, R8, 0xffffffe ;  /* 0x0ffffffe08097836 */ /* 0x001fe20000000000 */
[C---:B------:R-:W-:Y:S02]  /*0830*/  LOP3.LUT R47, R3.reuse, 0x20, RZ, 0xfc, !PT ;  /* 0x00000020032f7812 */ /* 0x040fe400078efcff */
[C---:B------:R-:W-:Y:S01]  /*0840*/  LOP3.LUT R48, R3.reuse, 0x18, RZ, 0xfc, !PT ;  /* 0x0000001803307812 */ /* 0x040fe200078efcff */
[----:B------:R-:W0:Y:S01]  /*0850*/  F2I.FTZ.U32.TRUNC.NTZ R5, R9 ;  /* 0x0000000900057305 */ /* 0x000e22000021f000 */
[C---:B------:R-:W-:Y:S02]  /*0860*/  LOP3.LUT R49, R3.reuse, 0x10, RZ, 0xfc, !PT ;  /* 0x0000001003317812 */ /* 0x040fe400078efcff */
[----:B------:R-:W-:Y:S01]  /*0870*/  LOP3.LUT R50, R3, 0x8, RZ, 0xfc, !PT ;  /* 0x0000000803327812 */ /* 0x000fe200078efcff */
[----:B0-----:R-:W-:-:S04]  /*0880*/  IMAD.MOV R11, RZ, RZ, -R5 ;  /* 0x000000ffff0b7224 */ /* 0x001fc800078e0a05 */
[----:B------:R-:W-:-:S04]  /*0890*/  IMAD R11, R11, R12, RZ ;  /* 0x0000000c0b0b7224 */ /* 0x000fc800078e02ff */
[----:B------:R-:W-:-:S04]  /*08a0*/  IMAD.HI.U32 R8, R5, R11, R4 ;  /* 0x0000000b05087227 */ /* 0x000fc800078e0004 */
[----:B------:R-:W-:Y:S02]  /*08b0*/  VIADD R4, R6, 0xffffffe ;  /* 0x0ffffffe06047836 */ /* 0x000fe40000000000 */
[----:B------:R-:W-:Y:S02]  /*08c0*/  IMAD.HI.U32 R8, R8, R13, RZ ;  /* 0x0000000d08087227 */ /* 0x000fe400078e00ff */
[----:B------:R0:W1:Y:S02]  /*08d0*/  F2I.FTZ.U32.TRUNC.NTZ R5, R4 ;  /* 0x0000000400057305 */ /* 0x000064000021f000 */
[----:B------:R-:W-:Y:S02]  /*08e0*/  IMAD.MOV R8, RZ, RZ, -R8 ;  /* 0x000000ffff087224 */ /* 0x000fe400078e0a08 */
[----:B------:R-:W-:Y:S02]  /*08f0*/  VIADD R6, R10, 0xf ;  /* 0x0000000f0a067836 */ /* 0x000fe40000000000 */
[----:B------:R-:W-:-:S02]  /*0900*/  IMAD R13, R12, R8, R13 ;  /* 0x000000080c0d7224 */ /* 0x000fc400078e020d */
[----:B0-----:R-:W-:Y:S01]  /*0910*/  IMAD.MOV.U32 R4, RZ, RZ, RZ ;  /* 0x000000ffff047224 */ /* 0x001fe200078e00ff */
[----:B------:R-:W-:Y:S02]  /*0920*/  IABS R11, R6 ;  /* 0x00000006000b7213 */ /* 0x000fe40000000000 */
[----:B------:R-:W-:Y:S02]  /*0930*/  ISETP.GT.U32.AND P0, PT, R12, R13, PT ;  /* 0x0000000d0c00720c */ /* 0x000fe40003f04070 */
[----:B------:R-:W-:Y:S01]  /*0940*/  ISETP.GE.AND P3, PT, R6, RZ, PT ;  /* 0x000000ff0600720c */ /* 0x000fe20003f66270 */
[----:B-1----:R-:W-:Y:S02]  /*0950*/  IMAD.MOV R8, RZ, RZ, -R5 ;  /* 0x000000ffff087224 */ /* 0x002fe400078e0a05 */
[----:B------:R-:W-:Y:S02]  /*0960*/  VIADD R6, R10, 0xd ;  /* 0x0000000d0a067836 */ /* 0x000fe40000000000 */
[----:B------:R-:W-:-:S02]  /*0970*/  IMAD R9, R8, R7, RZ ;  /* 0x0000000708097224 */ /* 0x000fc400078e02ff */
[----:B------:R-:W-:Y:S01]  /*0980*/  IMAD.MOV.U32 R8, RZ, RZ, R11 ;  /* 0x000000ffff087224 */ /* 0x000fe200078e000b */
[----:B------:R-:W-:Y:S01]  /*0990*/  ISETP.GE.AND P1, PT, R6, RZ, PT ;  /* 0x000000ff0600720c */ /* 0x000fe20003f26270 */
[----:B------:R-:W-:Y:S01]  /*09a0*/  IMAD.HI.U32 R4, R5, R9, R4 ;  /* 0x0000000905047227 */ /* 0x000fe200078e0004 */
[----:B------:R-:W-:-:S03]  /*09b0*/  IABS R16, R6 ;  /* 0x0000000600107213 */ /* 0x000fc60000000000 */
[----:B------:R-:W-:Y:S02]  /*09c0*/  @!P0 IMAD.IADD R13, R13, 0x1, -R12 ;  /* 0x000000010d0d8824 */ /* 0x000fe400078e0a0c */
[----:B------:R-:W-:-:S03]  /*09d0*/  IMAD.HI.U32 R5, R4, R8, RZ ;  /* 0x0000000804057227 */ /* 0x000fc600078e00ff */
[----:B------:R-:W-:Y:S01]  /*09e0*/  ISETP.GT.U32.AND P0, PT, R12, R13, PT ;  /* 0x0000000d0c00720c */ /* 0x000fe20003f04070 */
[----:B------:R-:W-:Y:S02]  /*09f0*/  IMAD.MOV R5, RZ, RZ, -R5 ;  /* 0x000000ffff057224 */ /* 0x000fe400078e0a05 */
[C---:B------:R-:W-:Y:S02]  /*0a00*/  VIADD R9, R10.reuse, 0xc ;  /* 0x0000000c0a097836 */ /* 0x040fe40000000000 */
[----:B------:R-:W-:Y:S02]  /*0a10*/  IMAD R8, R7, R5, R8 ;  /* 0x0000000507087224 */ /* 0x000fe400078e0208 */
[----:B------:R-:W-:Y:S01]  /*0a20*/  VIADD R5, R10, 0xe ;  /* 0x0000000e0a057836 */ /* 0x000fe20000000000 */
[----:B------:R-:W-:Y:S02]  /*0a30*/  IABS R18, R9 ;  /* 0x0000000900127213 */ /* 0x000fe40000000000 */
[----:B------:R-:W-:-:S02]  /*0a40*/  ISETP.GE.AND P4, PT, R9, RZ, PT ;  /* 0x000000ff0900720c */ /* 0x000fc40003f86270 */
[----:B------:R-:W-:Y:S01]  /*0a50*/  ISETP.GE.AND P2, PT, R5, RZ, PT ;  /* 0x000000ff0500720c */ /* 0x000fe20003f46270 */
[----:B------:R-:W-:Y:S01]  /*0a60*/  @!P0 IMAD.IADD R13, R13, 0x1, -R12 ;  /* 0x000000010d0d8824 */ /* 0x000fe200078e0a0c */
[----:B------:R-:W-:Y:S01]  /*0a70*/  IABS R12, R5 ;  /* 0x00000005000c7213 */ /* 0x000fe20000000000 */
[----:B------:R-:W-:Y:S02]  /*0a80*/  VIADD R5, R10, 0xb ;  /* 0x0000000b0a057836 */ /* 0x000fe40000000000 */
[----:B------:R-:W-:-:S03]  /*0a90*/  IMAD.HI.U32 R9, R4, R18, RZ ;  /* 0x0000001204097227 */ /* 0x000fc600078e00ff */
[----:B------:R-:W-:Y:S01]  /*0aa0*/  ISETP.GE.AND P0, PT, R5, RZ, PT ;  /* 0x000000ff0500720c */ /* 0x000fe20003f06270 */
[----:B------:R-:W-:Y:S01]  /*0ab0*/  IMAD.MOV R9, RZ, RZ, -R9 ;  /* 0x000000ffff097224 */ /* 0x000fe200078e0a09 */
[----:B------:R-:W-:Y:S01]  /*0ac0*/  IABS R20, R5 ;  /* 0x0000000500147213 */ /* 0x000fe20000000000 */
[----:B------:R-:W-:-:S04]  /*0ad0*/  IMAD.HI.U32 R5, R4, R12, RZ ;  /* 0x0000000c04057227 */ /* 0x000fc800078e00ff */
[----:B------:R-:W-:Y:S02]  /*0ae0*/  IMAD.MOV R6, RZ, RZ, -R5 ;  /* 0x000000ffff067224 */ /* 0x000fe400078e0a05 */
[----:B------:R-:W-:-:S04]  /*0af0*/  IMAD.HI.U32 R5, R4, R16, RZ ;  /* 0x0000001004057227 */ /* 0x000fc800078e00ff */
[C---:B------:R-:W-:Y:S02]  /*0b00*/  IMAD R12, R7.reuse, R6, R12 ;  /* 0x00000006070c7224 */ /* 0x040fe400078e020c */
[----:B------:R-:W-:Y:S02]  /*0b10*/  IMAD.MOV.U32 R6, RZ, RZ, R13 ;  /* 0x000000ffff067224 */ /* 0x000fe400078e000d */
[----:B------:R-:W-:Y:S02]  /*0b20*/  IMAD.MOV R5, RZ, RZ, -R5 ;  /* 0x000000ffff057224 */ /* 0x000fe400078e0a05 */
[----:B------:R-:W-:Y:S01]  /*0b30*/  @!P6 IMAD.MOV R6, RZ, RZ, -R6 ;  /* 0x000000ffff06e224 */ /* 0x000fe200078e0a06 */
[C---:B------:R-:W-:Y:S01]  /*0b40*/  ISETP.GT.U32.AND P6, PT, R7.reuse, R8, PT ;  /* 0x000000080700720c */ /* 0x040fe20003fc4070 */
[C---:B------:R-:W-:Y:S01]  /*0b50*/  IMAD R16, R7.reuse, R5, R16 ;  /* 0x0000000507107224 */ /* 0x040fe200078e0210 */
[----:B------:R-:W-:Y:S01]  /*0b60*/  @!P5 LOP3.LUT R6, RZ, R14, RZ, 0x33, !PT ;  /* 0x0000000eff06d212 */ /* 0x000fe200078e33ff */
[----:B------:R-:W-:-:S02]  /*0b70*/  IMAD R18, R7, R9, R18 ;  /* 0x0000000907127224 */ /* 0x000fc400078e0212 */
[----:B------:R-:W-:-:S04]  /*0b80*/  IMAD.HI.U32 R11, R4, R20, RZ ;  /* 0x00000014040b7227 */ /* 0x000fc800078e00ff */
[----:B------:R-:W-:-:S04]  /*0b90*/  IMAD.HI.U32 R14, R4, R30, RZ ;  /* 0x0000001e040e7227 */ /* 0x000fc800078e00ff */
[----:B------:R-:W-:Y:S01]  /*0ba0*/  @!P6 IMAD.IADD R8, R8, 0x1, -R7 ;  /* 0x000000010808e824 */ /* 0x000fe200078e0a07 */
[C---:B------:R-:W-:Y:S01]  /*0bb0*/  ISETP.GT.U32.AND P6, PT, R7.reuse, R12, PT ;  /* 0x0000000c0700720c */ /* 0x040fe20003fc4070 */
[----:B------:R-:W-:Y:S02]  /*0bc0*/  IMAD.MOV R11, RZ, RZ, -R11 ;  /* 0x000000ffff0b7224 */ /* 0x000fe400078e0a0b */
[----:B------:R-:W-:Y:S01]  /*0bd0*/  IMAD.HI.U32 R5, R4, R22, RZ ;  /* 0x0000001604057227 */ /* 0x000fe200078e00ff */
[----:B------:R-:W-:-:S03]  /*0be0*/  ISETP.GT.U32.AND P5, PT, R7, R8, PT ;  /* 0x000000080700720c */ /* 0x000fc60003fa4070 */
[----:B------:R-:W-:Y:S02]  /*0bf0*/  IMAD.MOV R14, RZ, RZ, -R14 ;  /* 0x000000ffff0e7224 */ /* 0x000fe400078e0a0e */
[C---:B------:R-:W-:Y:S02]  /*0c00*/  IMAD R20, R7.reuse, R11, R20 ;  /* 0x0000000b07147224 */ /* 0x040fe400078e0214 */
[----:B------:R-:W-:Y:S02]  /*0c10*/  IMAD.MOV R5, RZ, RZ, -R5 ;  /* 0x000000ffff057224 */ /* 0x000fe400078e0a05 */
[--C-:B------:R-:W-:Y:S01]  /*0c20*/  @!P6 IMAD.IADD R12, R12, 0x1, -R7.reuse ;  /* 0x000000010c0ce824 */ /* 0x100fe200078e0a07 */
[C---:B------:R-:W-:Y:S01]  /*0c30*/  ISETP.GT.U32.AND P6, PT, R7.reuse, R18, PT ;  /* 0x000000120700720c */ /* 0x040fe20003fc4070 */
[C---:B------:R-:W-:Y:S02]  /*0c40*/  IMAD R30, R7.reuse, R14, R30 ;  /* 0x0000000e071e7224 */ /* 0x040fe400078e021e */
[----:B------:R-:W-:Y:S01]  /*0c50*/  @!P5 IMAD.IADD R8, R8, 0x1, -R7 ;  /* 0x000000010808d824 */ /* 0x000fe200078e0a07 */
[C---:B------:R-:W-:Y:S01]  /*0c60*/  ISETP.GT.U32.AND P5, PT, R7.reuse, R16, PT ;  /* 0x000000100700720c */ /* 0x040fe20003fa4070 */
[----:B------:R-:W-:-:S02]  /*0c70*/  IMAD R22, R7, R5, R22 ;  /* 0x0000000507167224 */ /* 0x000fc400078e0216 */
[----:B------:R-:W-:Y:S01]  /*0c80*/  @!P3 IMAD.MOV R8, RZ, RZ, -R8 ;  /* 0x000000ffff08b224 */ /* 0x000fe200078e0a08 */
[----:B------:R-:W-:Y:S01]  /*0c90*/  ISETP.GT.U32.AND P3, PT, R7, R20, PT ;  /* 0x000000140700720c */ /* 0x000fe20003f64070 */
[----:B------:R-:W-:-:S04]  /*0ca0*/  IMAD.HI.U32 R9, R4, R24, RZ ;  /* 0x0000001804097227 */ /* 0x000fc800078e00ff */
[----:B------:R-:W-:Y:S02]  /*0cb0*/  @!P6 IMAD.IADD R18, R18, 0x1, -R7 ;  /* 0x000000011212e824 */ /* 0x000fe400078e0a07 */
[----:B------:R-:W-:-:S04]  /*0cc0*/  IMAD.HI.U32 R11, R4, R26, RZ ;  /* 0x0000001a040b7227 */ /* 0x000fc800078e00ff */
[----:B------:R-:W-:Y:S01]  /*0cd0*/  @!P5 IMAD.IADD R16, R16, 0x1, -R7 ;  /* 0x000000011010d824 */ /* 0x000fe200078e0a07 */
[C---:B------:R-:W-:Y:S01]  /*0ce0*/  ISETP.GT.U32.AND P5, PT, R7.reuse, R12, PT ;  /* 0x0000000c0700720c */ /* 0x040fe20003fa4070 */
[----:B------:R-:W-:Y:S02]  /*0cf0*/  IMAD.MOV R9, RZ, RZ, -R9 ;  /* 0x000000ffff097224 */ /* 0x000fe400078e0a09 */
[----:B------:R-:W-:Y:S01]  /*0d00*/  IMAD.MOV R11, RZ, RZ, -R11 ;  /* 0x000000ffff0b7224 */ /* 0x000fe200078e0a0b */
[C---:B------:R-:W-:Y:S01]  /*0d10*/  ISETP.GT.U32.AND P6, PT, R7.reuse, R16, PT ;  /* 0x000000100700720c */ /* 0x040fe20003fc4070 */
[C---:B------:R-:W-:Y:S02]  /*0d20*/  IMAD R24, R7.reuse, R9, R24 ;  /* 0x0000000907187224 */ /* 0x040fe400078e0218 */
[----:B------:R-:W-:Y:S02]  /*0d30*/  IMAD R26, R7, R11, R26 ;  /* 0x0000000b071a7224 */ /* 0x000fe400078e021a */
[----:B------:R-:W-:-:S02]  /*0d40*/  @!P3 IMAD.IADD R20, R20, 0x1, -R7 ;  /* 0x000000011414b824 */ /* 0x000fc400078e0a07 */
[----:B------:R-:W-:-:S04]  /*0d50*/  IMAD.HI.U32 R13, R4, R28, RZ ;  /* 0x0000001c040d7227 */ /* 0x000fc800078e00ff */
[--C-:B------:R-:W-:Y:S01]  /*0d60*/  @!P5 IMAD.IADD R12, R12, 0x1, -R7.reuse ;  /* 0x000000010c0cd824 */ /* 0x100fe200078e0a07 */
[C---:B------:R-:W-:Y:S01]  /*0d70*/  ISETP.GT.U32.AND P5, PT, R7.reuse, R18, PT ;  /* 0x000000120700720c */ /* 0x040fe20003fa4070 */
[----:B------:R-:W-:Y:S01]  /*0d80*/  @!P6 IMAD.IADD R16, R16, 0x1, -R7 ;  /* 0x000000011010e824 */ /* 0x000fe200078e0a07 */
[C---:B------:R-:W-:Y:S01]  /*0d90*/  ISETP.GT.U32.AND P6, PT, R7.reuse, R24, PT ;  /* 0x000000180700720c */ /* 0x040fe20003fc4070 */
[----:B------:R-:W-:Y:S02]  /*0da0*/  IMAD.MOV.U32 R14, RZ, RZ, R12 ;  /* 0x000000ffff0e7224 */ /* 0x000fe400078e000c */
[----:B------:R-:W-:Y:S02]  /*0db0*/  IMAD.MOV R13, RZ, RZ, -R13 ;  /* 0x000000ffff0d7224 */ /* 0x000fe400078e0a0d */
[----:B------:R-:W-:Y:S01]  /*0dc0*/  @!P2 IMAD.MOV R14, RZ, RZ, -R14 ;  /* 0x000000ffff0ea224 */ /* 0x000fe200078e0a0e */
[C---:B------:R-:W-:Y:S01]  /*0dd0*/  ISETP.GT.U32.AND P2, PT, R7.reuse, R22, PT ;  /* 0x000000160700720c */ /* 0x040fe20003f44070 */
[----:B------:R-:W-:-:S02]  /*0de0*/  IMAD R28, R7, R13, R28 ;  /* 0x0000000d071c7224 */ /* 0x000fc400078e021c */
[----:B------:R-:W-:-:S03]  /*0df0*/  IMAD.HI.U32 R9, R4, R34, RZ ;  /* 0x0000002204097227 */ /* 0x000fc600078e00ff */
[C---:B------:R-:W-:Y:S01]  /*0e00*/  ISETP.GT.U32.AND P3, PT, R7.reuse, R28, PT ;  /* 0x0000001c0700720c */ /* 0x040fe20003f64070 */
[--C-:B------:R-:W-:Y:S01]  /*0e10*/  @!P5 IMAD.IADD R18, R18, 0x1, -R7.reuse ;  /* 0x000000011212d824 */ /* 0x100fe200078e0a07 */
[----:B------:R-:W-:Y:S01]  /*0e20*/  ISETP.GT.U32.AND P5, PT, R7, R26, PT ;  /* 0x0000001a0700720c */ /* 0x000fe20003fa4070 */
[----:B------:R-:W-:Y:S02]  /*0e30*/  @!P6 IMAD.IADD R24, R24, 0x1, -R7 ;  /* 0x000000011818e824 */ /* 0x000fe400078e0a07 */
[----:B------:R-:W-:-:S04]  /*0e40*/  IMAD.HI.U32 R12, R4, R38, RZ ;  /* 0x00000026040c7227 */ /* 0x000fc800078e00ff */
[----:B------:R-:W-:Y:S01]  /*0e50*/  @!P2 IMAD.IADD R22, R22, 0x1, -R7 ;  /* 0x000000011616a824 */ /* 0x000fe200078e0a07 */
[C---:B------:R-:W-:Y:S01]  /*0e60*/  ISETP.GT.U32.AND P2, PT, R7.reuse, R20, PT ;  /* 0x000000140700720c */ /* 0x040fe20003f44070 */
[----:B------:R-:W-:Y:S02]  /*0e70*/  IMAD.MOV R9, RZ, RZ, -R9 ;  /* 0x000000ffff097224 */ /* 0x000fe400078e0a09 */
[----:B------:R-:W-:Y:S01]  /*0e80*/  IMAD.MOV R12, RZ, RZ, -R12 ;  /* 0x000000ffff0c7224 */ /* 0x000fe200078e0a0c */
[C---:B------:R-:W-:Y:S01]  /*0e90*/  ISETP.GT.U32.AND P6, PT, R7.reuse, R22, PT ;  /* 0x000000160700720c */ /* 0x040fe20003fc4070 */
[----:B------:R-:W-:Y:S01]  /*0ea0*/  @!P5 IMAD.IADD R26, R26, 0x1, -R7 ;  /* 0x000000011a1ad824 */ /* 0x000fe200078e0a07 */
[C---:B------:R-:W-:Y:S01]  /*0eb0*/  ISETP.GT.U32.AND P5, PT, R7.reuse, R24, PT ;  /* 0x000000180700720c */ /* 0x040fe20003fa4070 */
[----:B------:R-:W-:Y:S02]  /*0ec0*/  VIADD R13, R10, 0x5 ;  /* 0x000000050a0d7836 */ /* 0x000fe40000000000 */
[C---:B------:R-:W-:Y:S01]  /*0ed0*/  IMAD R34, R7.reuse, R9, R34 ;  /* 0x0000000907227224 */ /* 0x040fe200078e0222 */
[----:B------:R-:W-:Y:S01]  /*0ee0*/  SHF.R.U32.HI R9, RZ, 0x2, R37 ;  /* 0x00000002ff097819 */ /* 0x000fe20000011625 */
[C---:B------:R-:W-:Y:S01]  /*0ef0*/  IMAD R38, R7.reuse, R12, R38 ;  /* 0x0000000c07267224 */ /* 0x040fe200078e0226 */
[----:B------:R-:W-:Y:S01]  /*0f00*/  IABS R32, R13 ;  /* 0x0000000d00207213 */ /* 0x000fe20000000000 */
[--C-:B------:R-:W-:Y:S01]  /*0f10*/  @!P2 IMAD.IADD R20, R20, 0x1, -R7.reuse ;  /* 0x000000011414a824 */ /* 0x100fe200078e0a07 */
[C---:B------:R-:W-:Y:S01]  /*0f20*/  ISETP.GT.U32.AND P2, PT, R7.reuse, R30, PT ;  /* 0x0000001e0700720c */ /* 0x040fe20003f44070 */
[----:B------:R-:W-:Y:S01]  /*0f30*/  @!P3 IMAD.IADD R28, R28, 0x1, -R7 ;  /* 0x000000011c1cb824 */ /* 0x000fe200078e0a07 */
[----:B------:R-:W-:Y:S01]  /*0f40*/  ISETP.GT.U32.AND P3, PT, R7, R26, PT ;  /* 0x0000001a0700720c */ /* 0x000fe20003f64070 */
[----:B------:R-:W-:Y:S01]  /*0f50*/  IMAD.HI.U32 R5, R4, R32, RZ ;  /* 0x0000002004057227 */ /* 0x000fe200078e00ff */
[----:B------:R-:W-:-:S03]  /*0f60*/  SGXT.U32 R9, R9, 0x3 ;  /* 0x000000030909781a */ /* 0x000fc60000000000 */
[----:B------:R-:W-:Y:S01]  /*0f70*/  @!P5 IMAD.IADD R24, R24, 0x1, -R7 ;  /* 0x000000011818d824 */ /* 0x000fe200078e0a07 */
[----:B------:R-:W-:Y:S01]  /*0f80*/  ISETP.GT.U32.AND P5, PT, R7, R34, PT ;  /* 0x000000220700720c */ /* 0x000fe20003fa4070 */
[----:B------:R-:W-:-:S04]  /*0f90*/  IMAD.HI.U32 R11, R4, R36, RZ ;  /* 0x00000024040b7227 */ /* 0x000fc800078e00ff */
[----:B------:R-:W-:Y:S01]  /*0fa0*/  @!P2 IMAD.IADD R30, R30, 0x1, -R7 ;  /* 0x000000011e1ea824 */ /* 0x000fe200078e0a07 */
[C---:B------:R-:W-:Y:S01]  /*0fb0*/  ISETP.GT.U32.AND P2, PT, R7.reuse, R38, PT ;  /* 0x000000260700720c */ /* 0x040fe20003f44070 */
[----:B------:R-:W-:Y:S02]  /*0fc0*/  IMAD.MOV R5, RZ, RZ, -R5 ;  /* 0x000000ffff057224 */ /* 0x000fe400078e0a05 */
[----:B------:R-:W-:Y:S02]  /*0fd0*/  IMAD.MOV R11, RZ, RZ, -R11 ;  /* 0x000000ffff0b7224 */ /* 0x000fe400078e0a0b */
[C---:B------:R-:W-:Y:S02]  /*0fe0*/  IMAD R32, R7.reuse, R5, R32 ;  /* 0x0000000507207224 */ /* 0x040fe400078e0220 */
[----:B------:R-:W-:Y:S01]  /*0ff0*/  IMAD R36, R7, R11, R36 ;  /* 0x0000000b07247224 */ /* 0x000fe200078e0224 */
[----:B------:R-:W-:Y:S01]  /*1000*/  LOP3.LUT R11, R37, 0x7, RZ, 0xc0, !PT ;  /* 0x00000007250b7812 */ /* 0x000fe200078ec0ff */
[----:B------:R-:W-:Y:S01]  /*1010*/  @!P5 IMAD.IADD R34, R34, 0x1, -R7 ;  /* 0x000000012222d824 */ /* 0x000fe200078e0a07 */
[----:B------:R-:W-:Y:S01]  /*1020*/  ISETP.GE.AND P5, PT, R21, RZ, PT ;  /* 0x000000ff1500720c */ /* 0x000fe20003fa6270 */
[----:B------:R-:W-:-:S04]  /*1030*/  IMAD.HI.U32 R5, R4, R40, RZ ;  /* 0x0000002804057227 */ /* 0x000fc800078e00ff */
[----:B------:R-:W-:Y:S01]  /*1040*/  @!P2 IMAD.IADD R38, R38, 0x1, -R7 ;  /* 0x000000012626a824 */ /* 0x000fe200078e0a07 */
[----:B------:R-:W-:Y:S01]  /*1050*/  ISETP.GT.U32.AND P2, PT, R7, R30, PT ;  /* 0x0000001e0700720c */ /* 0x000fe20003f44070 */
[----:B------:R-:W-:-:S04]  /*1060*/  IMAD.HI.U32 R4, R4, R42, RZ ;  /* 0x0000002a04047227 */ /* 0x000fc800078e00ff */
[----:B------:R-:W-:Y:S01]  /*1070*/  @!P1 IMAD.MOV R16, RZ, RZ, -R16 ;  /* 0x000000ffff109224 */ /* 0x000fe200078e0a10 */
[C---:B------:R-:W-:Y:S01]  /*1080*/  ISETP.GT.U32.AND P1, PT, R7.reuse, R28, PT ;  /* 0x0000001c0700720c */ /* 0x040fe20003f24070 */
[--C-:B------:R-:W-:Y:S01]  /*1090*/  @!P6 IMAD.IADD R22, R22, 0x1, -R7.reuse ;  /* 0x000000011616e824 */ /* 0x100fe200078e0a07 */
[C---:B------:R-:W-:Y:S01]  /*10a0*/  ISETP.GT.U32.AND P6, PT, R7.reuse, R32, PT ;  /* 0x000000200700720c */ /* 0x040fe20003fc4070 */
[----:B------:R-:W-:Y:S01]  /*10b0*/  @!P3 IMAD.IADD R26, R26, 0x1, -R7 ;  /* 0x000000011a1ab824 */ /* 0x000fe200078e0a07 */
[C---:B------:R-:W-:Y:S01]  /*10c0*/  ISETP.GT.U32.AND P3, PT, R7.reuse, R36, PT ;  /* 0x000000240700720c */ /* 0x040fe20003f64070 */
[----:B------:R-:W-:Y:S02]  /*10d0*/  IMAD.MOV R5, RZ, RZ, -R5 ;  /* 0x000000ffff057224 */ /* 0x000fe400078e0a05 */
[----:B------:R-:W-:Y:S02]  /*10e0*/  IMAD.MOV R4, RZ, RZ, -R4 ;  /* 0x000000ffff047224 */ /* 0x000fe400078e0a04 */
[----:B------:R-:W-:-:S02]  /*10f0*/  IMAD R40, R7, R5, R40 ;  /* 0x0000000507287224 */ /* 0x000fc400078e0228 */
[C---:B------:R-:W-:Y:S02]  /*1100*/  IMAD R42, R7.reuse, R4, R42 ;  /* 0x00000004072a7224 */ /* 0x040fe400078e022a */
[----:B------:R-:W-:Y:S01]  /*1110*/  @!P5 IMAD.MOV R26, RZ, RZ, -R26 ;  /* 0x000000ffff1ad224 */ /* 0x000fe200078e0a1a */
[C---:B------:R-:W-:Y:S01]  /*1120*/  ISETP.GT.U32.AND P5, PT, R7.reuse, R40, PT ;  /* 0x000000280700720c */ /* 0x040fe20003fa4070 */
[--C-:B------:R-:W-:Y:S01]  /*1130*/  @!P2 IMAD.IADD R30, R30, 0x1, -R7.reuse ;  /* 0x000000011e1ea824 */ /* 0x100fe200078e0a07 */
[----:B------:R-:W-:Y:S01]  /*1140*/  ISETP.GT.U32.AND P2, PT, R7, R42, PT ;  /* 0x0000002a0700720c */ /* 0x000fe20003f44070 */
[--C-:B------:R-:W-:Y:S01]  /*1150*/  @!P1 IMAD.IADD R28, R28, 0x1, -R7.reuse ;  /* 0x000000011c1c9824 */ /* 0x100fe200078e0a07 */
[----:B------:R-:W-:Y:S01]  /*1160*/  ISETP.GE.AND P1, PT, R17, RZ, PT ;  /* 0x000000ff1100720c */ /* 0x000fe20003f26270 */
[--C-:B------:R-:W-:Y:S01]  /*1170*/  @!P6 IMAD.IADD R32, R32, 0x1, -R7.reuse ;  /* 0x000000012020e824 */ /* 0x100fe200078e0a07 */
[----:B------:R-:W-:Y:S01]  /*1180*/  ISETP.GE.AND P6, PT, R19, RZ, PT ;  /* 0x000000ff1300720c */ /* 0x000fe20003fc6270 */
[----:B------:R-:W-:Y:S01]  /*1190*/  @!P3 IMAD.IADD R36, R36, 0x1, -R7 ;  /* 0x000000012424b824 */ /* 0x000fe200078e0a07 */
[----:B------:R-:W-:Y:S01]  /*11a0*/  ISETP.GE.AND P3, PT, R23, RZ, PT ;  /* 0x000000ff1700720c */ /* 0x000fe20003f66270 */
[----:B------:R-:W-:Y:S01]  /*11b0*/  @!P4 IMAD.MOV R18, RZ, RZ, -R18 ;  /* 0x000000ffff12c224 */ /* 0x000fe200078e0a12 */
[----:B------:R-:W-:Y:S01]  /*11c0*/  SHF.R.S32.HI R17, RZ, 0x1, R37 ;  /* 0x00000001ff117819 */ /* 0x000fe20000011425 */
[----:B------:R-:W-:Y:S01]  /*11d0*/  @!P0 IMAD.MOV R20, RZ, RZ, -R20 ;  /* 0x000000ffff148224 */ /* 0x000fe200078e0a14 */
[C---:B------:R-:W-:Y:S01]  /*11e0*/  ISETP.GT.U32.AND P0, PT, R7.reuse, R32, PT ;  /* 0x000000200700720c */ /* 0x040fe20003f04070 */
[--C-:B------:R-:W-:Y:S01]  /*11f0*/  @!P5 IMAD.IADD R40, R40, 0x1, -R7.reuse ;  /* 0x000000012828d824 */ /* 0x100fe200078e0a07 */
[----:B------:R-:W-:Y:S01]  /*1200*/  ISETP.GT.U32.AND P4, PT, R7, R36, PT ;  /* 0x000000240700720c */ /* 0x000fe20003f84070 */
[--C-:B------:R-:W-:Y:S01]  /*1210*/  @!P2 IMAD.IADD R42, R42, 0x1, -R7.reuse ;  /* 0x000000012a2aa824 */ /* 0x100fe200078e0a07 */
[----:B------:R-:W-:Y:S01]  /*1220*/  LOP3.LUT R23, R3, 0x68, RZ, 0xfc, !PT ;  /* 0x0000006803177812 */ /* 0x000fe200078efcff */
[----:B------:R-:W-:Y:S01]  /*1230*/  @!P1 IMAD.MOV R22, RZ, RZ, -R22 ;  /* 0x000000ffff169224 */ /* 0x000fe200078e0a16 */
[C---:B------:R-:W-:Y:S01]  /*1240*/  ISETP.GT.U32.AND P1, PT, R7.reuse, R34, PT ;  /* 0x000000220700720c */ /* 0x040fe20003f24070 */
[----:B------:R-:W-:Y:S01]  /*1250*/  @!P6 IMAD.MOV R24, RZ, RZ, -R24 ;  /* 0x000000ffff18e224 */ /* 0x000fe200078e0a18 */
[----:B------:R-:W-:Y:S01]  /*1260*/  ISETP.GT.U32.AND P6, PT, R7, R38, PT ;  /* 0x000000260700720c */ /* 0x000fe20003fc4070 */
[----:B------:R-:W-:Y:S01]  /*1270*/  @!P3 IMAD.MOV R28, RZ, RZ, -R28 ;  /* 0x000000ffff1cb224 */ /* 0x000fe200078e0a1c */
[----:B------:R-:W-:Y:S01]  /*1280*/  ISETP.GE.AND P3, PT, R25, RZ, PT ;  /* 0x000000ff1900720c */ /* 0x000fe20003f66270 */
[----:B------:R-:W-:Y:S01]  /*1290*/  IMAD.SHL.U32 R12, R37, 0x40, RZ ;  /* 0x00000040250c7824 */ /* 0x000fe200078e00ff */
[C---:B------:R-:W-:Y:S01]  /*12a0*/  ISETP.GT.U32.AND P5, PT, R7.reuse, R40, PT ;  /* 0x000000280700720c */ /* 0x040fe20003fa4070 */
[--C-:B------:R-:W-:Y:S01]  /*12b0*/  @!P0 IMAD.IADD R32, R32, 0x1, -R7.reuse ;  /* 0x0000000120208824 */ /* 0x100fe200078e0a07 */
[----:B------:R-:W-:Y:S01]  /*12c0*/  ISETP.GT.U32.AND P2, PT, R7, R42, PT ;  /* 0x0000002a0700720c */ /* 0x000fe20003f44070 */
[--C-:B------:R-:W-:Y:S01]  /*12d0*/  @!P4 IMAD.IADD R36, R36, 0x1, -R7.reuse ;  /* 0x000000012424c824 */ /* 0x100fe200078e0a07 */
[----:B------:R-:W-:Y:S01]  /*12e0*/  ISETP.GE.AND P0, PT, R13, RZ, PT ;  /* 0x000000ff0d00720c */ /* 0x000fe20003f06270 */
[----:B------:R-:W-:Y:S01]  /*12f0*/  IMAD.SHL.U32 R5, R37, 0x20, RZ ;  /* 0x0000002025057824 */ /* 0x000fe200078e00ff */
[----:B------:R-:W-:Y:S01]  /*1300*/  ISETP.GE.AND P4, PT, R29, RZ, PT ;  /* 0x000000ff1d00720c */ /* 0x000fe20003f86270 */
[--C-:B------:R-:W-:Y:S01]  /*1310*/  @!P1 IMAD.IADD R34, R34, 0x1, -R7.reuse ;  /* 0x0000000122229824 */ /* 0x100fe200078e0a07 */
[----:B------:R-:W-:Y:S01]  /*1320*/  ISETP.GE.AND P1, PT, R27, RZ, PT ;  /* 0x000000ff1b00720c */ /* 0x000fe20003f26270 */
[--C-:B------:R-:W-:Y:S01]  /*1330*/  @!P6 IMAD.IADD R38, R38, 0x1, -R7.reuse ;  /* 0x000000012626e824 */ /* 0x100fe200078e0a07 */
[----:B------:R-:W-:Y:S01]  /*1340*/  ISETP.GE.AND P6, PT, R31, RZ, PT ;  /* 0x000000ff1f00720c */ /* 0x000fe20003fc6270 */
[----:B------:R-:W-:Y:S01]  /*1350*/  @!P3 IMAD.MOV R30, RZ, RZ, -R30 ;  /* 0x000000ffff1eb224 */ /* 0x000fe200078e0a1e */
[----:B------:R-:W-:Y:S01]  /*1360*/  ISETP.GE.AND P3, PT, R10, RZ, PT ;  /* 0x000000ff0a00720c */ /* 0x000fe20003f66270 */
[--C-:B------:R-:W-:Y:S01]  /*1370*/  @!P5 IMAD.IADD R40, R40, 0x1, -R7.reuse ;  /* 0x000000012828d824 */ /* 0x100fe200078e0a07 */
[----:B------:R-:W-:Y:S01]  /*1380*/  ISETP.GE.AND P5, PT, R33, RZ, PT ;  /* 0x000000ff2100720c */ /* 0x000fe20003fa6270 */
[----:B------:R-:W-:Y:S01]  /*1390*/  @!P2 IMAD.IADD R42, R42, 0x1, -R7 ;  /* 0x000000012a2aa824 */ /* 0x000fe200078e0a07 */
[----:B------:R-:W-:Y:S01]  /*13a0*/  ISETP.NE.AND P2, PT, R15, RZ, PT ;  /* 0x000000ff0f00720c */ /* 0x000fe20003f45270 */
[----:B------:R-:W-:Y:S01]  /*13b0*/  IMAD.SHL.U32 R4, R37, 0x2, RZ ;  /* 0x0000000225047824 */ /* 0x000fe200078e00ff */
[----:B------:R-:W-:Y:S01]  /*13c0*/  LOP3.LUT R7, RZ, R15, RZ, 0x33, !PT ;  /* 0x0000000fff077212 */ /* 0x000fe200078e33ff */
[----:B------:R-:W-:Y:S01]  /*13d0*/  IMAD.SHL.U32 R13, R11, 0x10, RZ ;  /* 0x000000100b0d7824 */ /* 0x000fe200078e00ff */
[----:B------:R-:W-:Y:S01]  /*13e0*/  LOP3.LUT R44, R5, 0x400, RZ, 0xc0, !PT ;  /* 0x00000400052c7812 */ /* 0x000fe200078ec0ff */
[----:B------:R-:W-:Y:S01]  /*13f0*/  @!P0 IMAD.MOV R32, RZ, RZ, -R32 ;  /* 0x000000ffff208224 */ /* 0x000fe200078e0a20 */
[----:B------:R-:W-:Y:S01]  /*1400*/  SEL R8, R7, R8, !P2 ;  /* 0x0000000807087207 */ /* 0x000fe20005000000 */
[----:B------:R-:W-:Y:S01]  /*1410*/  @!P1 IMAD.MOV R34, RZ, RZ, -R34 ;  /* 0x000000ffff229224 */ /* 0x000fe200078e0a22 */
[----:B------:R-:W-:Y:S01]  /*1420*/  LOP3.LUT R12, R9, 0x40, R12, 0xf8, !PT ;  /* 0x00000040090c7812 */ /* 0x000fe200078ef80c */
[----:B------:R-:W-:Y:S01]  /*1430*/  @!P3 IMAD.MOV R42, RZ, RZ, -R42 ;  /* 0x000000ffff2ab224 */ /* 0x000fe200078e0a2a */
[C---:B------:R-:W-:Y:S01]  /*1440*/  SEL R18, R7.reuse, R18, !P2 ;  /* 0x0000001207127207 */ /* 0x040fe20005000000 */
[----:B------:R-:W-:Y:S01]  /*1450*/  IMAD R8, R8, UR13, RZ ;  /* 0x0000000d08087c24 */ /* 0x000fe2000f8e02ff */
[----:B------:R-:W-:Y:S01]  /*1460*/  SEL R14, R7, R14, !P2 ;  /* 0x0000000e070e7207 */ /* 0x000fe20005000000 */
[----:B------:R-:W-:Y:S01]  /*1470*/  IMAD R44, R11, 0x80, R44 ;  /* 0x000000800b2c7824 */ /* 0x000fe200078e022c */
[----:B------:R-:W-:Y:S01]  /*1480*/  SEL R16, R7, R16, !P2 ;  /* 0x0000001007107207 */ /* 0x000fe20005000000 */
[----:B------:R-:W-:Y:S01]  /*1490*/  @!P4 IMAD.MOV R36, RZ, RZ, -R36 ;  /* 0x000000ffff24c224 */ /* 0x000fe200078e0a24 */
[----:B------:R-:W-:Y:S01]  /*14a0*/  IADD3 R9, P3, R8, UR6, RZ ;  /* 0x0000000608097c10 */ /* 0x000fe2000ff7e0ff */
[----:B------:R-:W-:Y:S01]  /*14b0*/  IMAD R14, R14, UR13, RZ ;  /* 0x0000000d0e0e7c24 */ /* 0x000fe2000f8e02ff */
[----:B------:R-:W-:Y:S01]  /*14c0*/  SGXT R11, R17, 0x1 ;  /* 0x00000001110b781a */ /* 0x000fe20000000200 */
[----:B------:R-:W-:Y:S01]  /*14d0*/  IMAD R16, R16, UR13, RZ ;  /* 0x0000000d10107c24 */ /* 0x000fe2000f8e02ff */
[----:B------:R-:W-:Y:S01]  /*14e0*/  R2UR UR38, R9 ;  /* 0x00000000092672ca */ /* 0x000fe200000e0000 */
[----:B------:R-:W-:Y:S01]  /*14f0*/  IMAD R9, R18, UR13, RZ ;  /* 0x0000000d12097c24 */ /* 0x000fe2000f8e02ff */
[----:B------:R-:W-:Y:S01]  /*1500*/  LOP3.LUT R13, R13, 0x30, R4, 0x78, !PT ;  /* 0x000000300d0d7812 */ /* 0x000fe200078e7804 */
[----:B------:R-:W-:Y:S01]  /*1510*/  @!P6 IMAD.MOV R38, RZ, RZ, -R38 ;  /* 0x000000ffff26e224 */ /* 0x000fe200078e0a26 */
[C---:B------:R-:W-:Y:S01]  /*1520*/  SEL R20, R7.reuse, R20, !P2 ;  /* 0x0000001407147207 */ /* 0x040fe20005000000 */
[----:B------:R-:W-:Y:S01]  /*1530*/  @!P5 IMAD.MOV R40, RZ, RZ, -R40 ;  /* 0x000000ffff28d224 */ /* 0x000fe200078e0a28 */
[----:B------:R-:W-:-:S02]  /*1540*/  SEL R22, R7, R22, !P2 ;  /* 0x0000001607167207 */ /* 0x000fc40005000000 */
[----:B------:R-:W-:Y:S01]  /*1550*/  SEL R24, R7, R24, !P2 ;  /* 0x0000001807187207 */ /* 0x000fe20005000000 */
[----:B------:R-:W-:Y:S01]  /*1560*/  IMAD R20, R20, UR13, RZ ;  /* 0x0000000d14147c24 */ /* 0x000fe2000f8e02ff */
[----:B------:R-:W-:Y:S01]  /*1570*/  LOP3.LUT R11, R12, 0x88, R11, 0xf8, !PT ;  /* 0x000000880c0b7812 */ /* 0x000fe200078ef80b */
[----:B------:R-:W-:Y:S01]  /*1580*/  IMAD.IADD R12, R44, 0x1, R13 ;  /* 0x000000012c0c7824 */ /* 0x000fe200078e020d */
[----:B------:R-:W-:Y:S01]  /*1590*/  IADD3 R17, P5, R9, UR6, RZ ;  /* 0x0000000609117c10 */ /* 0x000fe2000ffbe0ff */
[----:B------:R-:W-:Y:S01]  /*15a0*/  IMAD R22, R22, UR13, RZ ;  /* 0x0000000d16167c24 */ /* 0x000fe2000f8e02ff */
[C---:B------:R-:W-:Y:S01]  /*15b0*/  SEL R26, R7.reuse, R26, !P2 ;  /* 0x0000001a071a7207 */ /* 0x040fe20005000000 */
[----:B------:R-:W-:Y:S01]  /*15c0*/  IMAD R24, R24, UR13, RZ ;  /* 0x0000000d18187c24 */ /* 0x000fe2000f8e02ff */
[----:B------:R-:W-:Y:S02]  /*15d0*/  IADD3 R13, P6, R14, UR6, RZ ;  /* 0x000000060e0d7c10 */ /* 0x000fe4000ffde0ff */
[----:B------:R-:W-:Y:S01]  /*15e0*/  IADD3 R18, P4, R16, UR6, RZ ;  /* 0x0000000610127c10 */ /* 0x000fe2000ff9e0ff */
[----:B------:R-:W-:Y:S01]  /*15f0*/  IMAD R26, R26, UR13, RZ ;  /* 0x0000000d1a1a7c24 */ /* 0x000fe2000f8e02ff */
[----:B------:R-:W-:-:S02]  /*1600*/  SEL R28, R7, R28, !P2 ;  /* 0x0000001c071c7207 */ /* 0x000fc40005000000 */
[C---:B------:R-:W-:Y:S02]  /*1610*/  SEL R30, R7.reuse, R30, !P2 ;  /* 0x0000001e071e7207 */ /* 0x040fe40005000000 */
[C---:B------:R-:W-:Y:S01]  /*1620*/  SEL R32, R7.reuse, R32, !P2 ;  /* 0x0000002007207207 */ /* 0x040fe20005000000 */
[----:B------:R-:W-:Y:S01]  /*1630*/  IMAD R28, R28, UR13, RZ ;  /* 0x0000000d1c1c7c24 */ /* 0x000fe2000f8e02ff */
[C---:B------:R-:W-:Y:S01]  /*1640*/  SEL R34, R7.reuse, R34, !P2 ;  /* 0x0000002207227207 */ /* 0x040fe20005000000 */
[----:B------:R-:W-:Y:S01]  /*1650*/  IMAD R30, R30, UR13, RZ ;  /* 0x0000000d1e1e7c24 */ /* 0x000fe2000f8e02ff */
[C---:B------:R-:W-:Y:S01]  /*1660*/  SEL R36, R7.reuse, R36, !P2 ;  /* 0x0000002407247207 */ /* 0x040fe20005000000 */
[----:B------:R-:W-:Y:S01]  /*1670*/  IMAD R32, R32, UR13, RZ ;  /* 0x0000000d20207c24 */ /* 0x000fe2000f8e02ff */
[C---:B------:R-:W-:Y:S01]  /*1680*/  SEL R38, R7.reuse, R38, !P2 ;  /* 0x0000002607267207 */ /* 0x040fe20005000000 */
[----:B------:R-:W-:Y:S01]  /*1690*/  IMAD R34, R34, UR13, RZ ;  /* 0x0000000d22227c24 */ /* 0x000fe2000f8e02ff */
[----:B------:R-:W-:Y:S01]  /*16a0*/  SEL R40, R7, R40, !P2 ;  /* 0x0000002807287207 */ /* 0x000fe20005000000 */
[----:B------:R-:W-:Y:S01]  /*16b0*/  IMAD R36, R36, UR13, RZ ;  /* 0x0000000d24247c24 */ /* 0x000fe2000f8e02ff */
[----:B------:R-:W-:Y:S01]  /*16c0*/  R2UR UR32, R17 ;  /* 0x00000000112072ca */ /* 0x000fe200000e0000 */
[----:B------:R-:W-:Y:S01]  /*16d0*/  IMAD R38, R38, UR13, RZ ;  /* 0x0000000d26267c24 */ /* 0x000fe2000f8e02ff */
[----:B------:R-:W-:Y:S01]  /*16e0*/  SEL R7, R7, R42, !P2 ;  /* 0x0000002a07077207 */ /* 0x000fe20005000000 */
[----:B------:R-:W-:Y:S01]  /*16f0*/  IMAD R40, R40, UR13, RZ ;  /* 0x0000000d28287c24 */ /* 0x000fe2000f8e02ff */
[----:B------:R-:W-:-:S02]  /*1700*/  R2UR UR36, R13 ;  /* 0x000000000d2472ca */ /* 0x000fc400000e0000 */
[----:B------:R-:W-:Y:S02]  /*1710*/  IADD3 R15, P0, R20, UR6, RZ ;  /* 0x00000006140f7c10 */ /* 0x000fe4000ff1e0ff */
[----:B------:R-:W-:Y:S02]  /*1720*/  R2UR UR34, R18 ;  /* 0x00000000122272ca */ /* 0x000fe400000e0000 */
[----:B------:R-:W-:Y:S02]  /*1730*/  SHF.R.S32.HI R17, RZ, 0x1f, R14 ;  /* 0x0000001fff117819 */ /* 0x000fe4000001140e */
[----:B------:R-:W-:Y:S02]  /*1740*/  IADD3 R13, P1, R22, UR6, RZ ;  /* 0x00000006160d7c10 */ /* 0x000fe4000ff3e0ff */
[----:B------:R-:W-:Y:S02]  /*1750*/  SHF.R.S32.HI R18, RZ, 0x1f, R8 ;  /* 0x0000001fff127819 */ /* 0x000fe40000011408 */
[----:B------:R-:W-:-:S02]  /*1760*/  IADD3 R14, P2, R24, UR6, RZ ;  /* 0x00000006180e7c10 */ /* 0x000fc4000ff5e0ff */
[----:B------:R-:W-:Y:S02]  /*1770*/  R2UR UR30, R15 ;  /* 0x000000000f1e72ca */ /* 0x000fe400000e0000 */
[----:B------:R-:W-:Y:S02]  /*1780*/  R2UR UR28, R13 ;  /* 0x000000000d1c72ca */ /* 0x000fe400000e0000 */
[----:B------:R-:W-:Y:S02]  /*1790*/  SHF.R.S32.HI R15, RZ, 0x1f, R9 ;  /* 0x0000001fff0f7819 */ /* 0x000fe40000011409 */
[----:B------:R-:W-:Y:S02]  /*17a0*/  IADD3.X R18, R18, UR7, RZ, P3, !PT ;  /* 0x0000000712127c10 */ /* 0x000fe40009ffe4ff */
[----:B------:R-:W-:Y:S02]  /*17b0*/  R2UR UR26, R14 ;  /* 0x000000000e1a72ca */ /* 0x000fe400000e0000 */
[----:B------:R-:W-:-:S02]  /*17c0*/  IADD3 R13, P3, R26, UR6, RZ ;  /* 0x000000061a0d7c10 */ /* 0x000fc4000ff7e0ff */
[----:B------:R-:W-:Y:S02]  /*17d0*/  SHF.R.S32.HI R14, RZ, 0x1f, R22 ;  /* 0x0000001fff0e7819 */ /* 0x000fe40000011416 */
[----:B------:R-:W-:Y:S02]  /*17e0*/  IADD3.X R15, R15, UR7, RZ, P5, !PT ;  /* 0x000000070f0f7c10 */ /* 0x000fe4000affe4ff */
[----:B------:R-:W-:Y:S02]  /*17f0*/  IADD3 R8, P5, R30, UR6, RZ ;  /* 0x000000061e087c10 */ /* 0x000fe4000ffbe0ff */
[----:B------:R-:W-:Y:S02]  /*1800*/  R2UR UR24, R13 ;  /* 0x000000000d1872ca */ /* 0x000fe400000e0000 */
[----:B------:R-:W-:Y:S02]  /*1810*/  IADD3.X R14, R14, UR7, RZ, P1, !PT ;  /* 0x000000070e0e7c10 */ /* 0x000fe40008ffe4ff */
[----:B------:R-:W-:-:S02]  /*1820*/  SHF.R.S32.HI R16, RZ, 0x1f, R16 ;  /* 0x0000001fff107819 */ /* 0x000fc40000011410 */
[----:B------:R-:W-:Y:S02]  /*1830*/  SHF.R.S32.HI R13, RZ, 0x1f, R24 ;  /* 0x0000001fff0d7819 */ /* 0x000fe40000011418 */
[----:B------:R-:W-:Y:S02]  /*1840*/  R2UR UR20, R8 ;  /* 0x00000000081472ca */ /* 0x000fe400000e0000 */
[----:B------:R-:W-:Y:S02]  /*1850*/  R2UR UR29, R14 ;  /* 0x000000000e1d72ca */ /* 0x000fe400000e0000 */
[----:B------:R-:W-:Y:S02]  /*1860*/  IADD3.X R16, R16, UR7, RZ, P4, !PT ;  /* 0x0000000710107c10 */ /* 0x000fe4000a7fe4ff */
[----:B------:R-:W-:Y:S02]  /*1870*/  SHF.R.S32.HI R8, RZ, 0x1f, R20 ;  /* 0x0000001fff087819 */ /* 0x000fe40000011414 */
[----:B------:R-:W-:-:S02]  /*1880*/  IADD3.X R13, R13, UR7, RZ, P2, !PT ;  /* 0x000000070d0d7c10 */ /* 0x000fc400097fe4ff */
[----:B------:R-:W-:Y:S02]  /*1890*/  SHF.R.S32.HI R14, RZ, 0x1f, R30 ;  /* 0x0000001fff0e7819 */ /* 0x000fe4000001141e */
[----:B------:R-:W-:Y:S02]  /*18a0*/  IADD3 R9, P4, R28, UR6, RZ ;  /* 0x000000061c097c10 */ /* 0x000fe4000ff9e0ff */
[----:B------:R-:W-:Y:S02]  /*18b0*/  IADD3.X R8, R8, UR7, RZ, P0, !PT ;  /* 0x0000000708087c10 */ /* 0x000fe400087fe4ff */
[----:B------:R-:W-:Y:S02]  /*18c0*/  R2UR UR27, R13 ;  /* 0x000000000d1b72ca */ /* 0x000fe400000e0000 */
[----:B------:R-:W-:Y:S02]  /*18d0*/  IADD3.X R14, R14, UR7, RZ, P5, !PT ;  /* 0x000000070e0e7c10 */ /* 0x000fe4000affe4ff */
[----:B------:R-:W-:-:S02]  /*18e0*/  R2UR UR22, R9 ;  /* 0x00000000091672ca */ /* 0x000fc400000e0000 */
[----:B------:R-:W-:Y:S02]  /*18f0*/  IADD3 R22, P0, R32, UR6, RZ ;  /* 0x0000000620167c10 */ /* 0x000fe4000ff1e0ff */
[----:B------:R-:W-:Y:S02]  /*1900*/  SHF.R.S32.HI R13, RZ, 0x1f, R32 ;  /* 0x0000001fff0d7819 */ /* 0x000fe40000011420 */
[----:B------:R-:W-:Y:S02]  /*1910*/  CS2R R32, SRZ ;  /* 0x0000000000207805 */ /* 0x000fe4000001ff00 */
[----:B------:R-:W-:Y:S02]  /*1920*/  SHF.R.S32.HI R9, RZ, 0x1f, R26 ;  /* 0x0000001fff097819 */ /* 0x000fe4000001141a */
[----:B------:R-:W-:Y:S02]  /*1930*/  SHF.R.S32.HI R28, RZ, 0x1f, R28 ;  /* 0x0000001fff1c7819 */ /* 0x000fe4000001141c */
[----:B------:R-:W-:Y:S01]  /*1940*/  R2UR UR21, R14 ;  /* 0x000000000e1572ca */ /* 0x000fe200000e0000 */
[----:B------:R-:W-:Y:S01]  /*1950*/  IMAD R14, R6, UR40, RZ ;  /* 0x00000028060e7c24 */ /* 0x000fe2000f8e02ff */
[----:B------:R-:W-:Y:S01]  /*1960*/  R2UR UR31, R8 ;  /* 0x00000000081f72ca */ /* 0x000fe200000e0000 */
[----:B------:R-:W-:Y:S01]  /*1970*/  ULDC UR40, c[0x0][0x238] ;  /* 0x00008e0000287ab9 */ /* 0x000fe20000000800 */
[----:B------:R-:W-:Y:S01]  /*1980*/  IADD3.X R13, R13, UR7, RZ, P0, !PT ;  /* 0x000000070d0d7c10 */ /* 0x000fe200087fe4ff */
[----:B------:R-:W-:Y:S01]  /*1990*/  IMAD R23, R23, UR40, RZ ;  /* 0x0000002817177c24 */ /* 0x000fe2000f8e02ff */
[----:B------:R-:W-:Y:S01]  /*19a0*/  IADD3.X R9, R9, UR7, RZ, P3, !PT ;  /* 0x0000000709097c10 */ /* 0x000fe20009ffe4ff */
[----:B------:R-:W-:Y:S01]  /*19b0*/  IMAD R45, R45, UR40, RZ ;  /* 0x000000282d2d7c24 */ /* 0x000fe2000f8e02ff */
[----:B------:R-:W-:Y:S01]  /*19c0*/  IADD3.X R8, R28, UR7, RZ, P4, !PT ;  /* 0x000000071c087c10 */ /* 0x000fe2000a7fe4ff */
[----:B------:R-:W-:Y:S01]  /*19d0*/  IMAD R46, R46, UR40, RZ ;  /* 0x000000282e2e7c24 */ /* 0x000fe2000f8e02ff */
[----:B------:R-:W-:Y:S01]  /*19e0*/  IADD3 R19, P3, R38, UR6, RZ ;  /* 0x0000000626137c10 */ /* 0x000fe2000ff7e0ff */
[----:B------:R-:W-:Y:S01]  /*19f0*/  IMAD R47, R47, UR40, RZ ;  /* 0x000000282f2f7c24 */ /* 0x000fe2000f8e02ff */
[----:B------:R-:W-:Y:S01]  /*1a00*/  R2UR UR19, R13 ;  /* 0x000000000d1372ca */ /* 0x000fe200000e0000 */
[----:B------:R-:W-:Y:S01]  /*1a10*/  IMAD R13, R7, UR13, RZ ;  /* 0x0000000d070d7c24 */ /* 0x000fe2000f8e02ff */
[----:B------:R-:W-:Y:S01]  /*1a20*/  R2UR UR25, R9 ;  /* 0x00000000091972ca */ /* 0x000fe200000e0000 */
[----:B------:R-:W-:Y:S01]  /*1a30*/  IMAD R48, R48, UR40, RZ ;  /* 0x0000002830307c24 */ /* 0x000fe2000f8e02ff */
[----:B------:R-:W-:Y:S01]  /*1a40*/  R2UR UR23, R8 ;  /* 0x00000000081772ca */ /* 0x000fe200000e0000 */
[----:B------:R-:W-:Y:S01]  /*1a50*/  IMAD R49, R49, UR40, RZ ;  /* 0x0000002831317c24 */ /* 0x000fe2000f8e02ff */
[----:B------:R-:W-:Y:S01]  /*1a60*/  IADD3 R6, P0, R14, UR10, RZ ;  /* 0x0000000a0e067c10 */ /* 0x000fe2000ff1e0ff */
[----:B------:R-:W-:Y:S01]  /*1a70*/  IMAD R50, R50, UR40, RZ ;  /* 0x0000002832327c24 */ /* 0x000fe2000f8e02ff */
[----:B------:R-:W-:Y:S01]  /*1a80*/  IADD3 R21, P1, R34, UR6, RZ ;  /* 0x0000000622157c10 */ /* 0x000fe2000ff3e0ff */
[----:B------:R-:W-:Y:S01]  /*1a90*/  IMAD R52, R3, UR40, RZ ;  /* 0x0000002803347c24 */ /* 0x000fe2000f8e02ff */
[----:B------:R-:W-:Y:S01]  /*1aa0*/  IADD3 R20, P2, R36, UR6, RZ ;  /* 0x0000000624147c10 */ /* 0x000fe2000ff5e0ff */
[----:B------:R-:W-:Y:S01]  /*1ab0*/  USHF.L.U32 UR10, UR40, 0x7, URZ ;  /* 0x00000007280a7899 */ /* 0x000fe2000800063f */
[----:B------:R-:W-:-:S02]  /*1ac0*/  R2UR UR12, R19 ;  /* 0x00000000130c72ca */ /* 0x000fc400000e0000 */
[----:B------:R-:W-:Y:S02]  /*1ad0*/  SHF.R.S32.HI R9, RZ, 0x1f, R34 ;  /* 0x0000001fff097819 */ /* 0x000fe40000011422 */
[----:B------:R-:W-:Y:S02]  /*1ae0*/  CS2R R34, SRZ ;  /* 0x0000000000227805 */ /* 0x000fe4000001ff00 */
[----:B------:R-:W-:Y:S02]  /*1af0*/  SHF.R.S32.HI R8, RZ, 0x1f, R36 ;  /* 0x0000001fff087819 */ /* 0x000fe40000011424 */
[----:B------:R-:W-:Y:S02]  /*1b00*/  LOP3.LUT R19, R37, 0x7f, RZ, 0xc0, !PT ;  /* 0x0000007f25137812 */ /* 0x000fe400078ec0ff */
[----:B------:R-:W-:Y:S02]  /*1b10*/  SHF.R.S32.HI R7, RZ, 0x1f, R38 ;  /* 0x0000001fff077819 */ /* 0x000fe40000011426 */
[----:B------:R-:W-:-:S02]  /*1b20*/  R2UR UR35, R16 ;  /* 0x00000000102372ca */ /* 0x000fc400000e0000 */
[----:B------:R-:W-:Y:S01]  /*1b30*/  LEA.HI.X.SX32 R14, R14, UR11, 0x1, P0 ;  /* 0x0000000b0e0e7c11 */ /* 0x000fe200080f0eff */
[----:B------:R-:W-:Y:S01]  /*1b40*/  ULDC UR11, c[0x0][0x23c] ;  /* 0x00008f00000b7ab9 */ /* 0x000fe20000000800 */
[----:B------:R-:W-:Y:S01]  /*1b50*/  R2UR UR33, R15 ;  /* 0x000000000f2172ca */ /* 0x000fe200000e0000 */
[----:B------:R-:W-:Y:S01]  /*1b60*/  IMAD R51, R19, UR11, RZ ;  /* 0x0000000b13337c24 */ /* 0x000fe2000f8e02ff */
[----:B------:R-:W-:Y:S02]  /*1b70*/  IADD3.X R9, R9, UR7, RZ, P1, !PT ;  /* 0x0000000709097c10 */ /* 0x000fe40008ffe4ff */
[----:B------:R-:W-:Y:S02]  /*1b80*/  IADD3.X R8, R8, UR7, RZ, P2, !PT ;  /* 0x0000000708087c10 */ /* 0x000fe400097fe4ff */
[----:B------:R-:W-:Y:S02]  /*1b90*/  SHF.R.S32.HI R16, RZ, 0x1f, R13 ;  /* 0x0000001fff107819 */ /* 0x000fe4000001140d */
[----:B------:R-:W-:-:S02]  /*1ba0*/  R2UR UR18, R22 ;  /* 0x00000000161272ca */ /* 0x000fc400000e0000 */
[----:B------:R-:W-:Y:S02]  /*1bb0*/  R2UR UR16, R21 ;  /* 0x00000000151072ca */ /* 0x000fe400000e0000 */
[----:B------:R-:W-:Y:S02]  /*1bc0*/  R2UR UR14, R20 ;  /* 0x00000000140e72ca */ /* 0x000fe400000e0000 */
[----:B------:R-:W-:Y:S02]  /*1bd0*/  IADD3 R15, P1, R40, UR6, RZ ;  /* 0x00000006280f7c10 */ /* 0x000fe4000ff3e0ff */
[----:B------:R-:W-:Y:S01]  /*1be0*/  IADD3 R13, P2, R13, UR6, RZ ;  /* 0x000000060d0d7c10 */ /* 0x000fe2000ff5e0ff */
[----:B------:R-:W-:Y:S01]  /*1bf0*/  USHF.R.S32.HI UR6, URZ, 0x1f, UR4 ;  /* 0x0000001f3f067899 */ /* 0x000fe20008011404 */
[----:B------:R-:W-:Y:S02]  /*1c00*/  IADD3.X R17, R17, UR7, RZ, P6, !PT ;  /* 0x0000000711117c10 */ /* 0x000fe4000b7fe4ff */
[----:B------:R-:W-:Y:S01]  /*1c10*/  IADD3.X R7, R7, UR7, RZ, P3, !PT ;  /* 0x0000000707077c10 */ /* 0x000fe20009ffe4ff */
[----:B------:R-:W-:Y:S01]  /*1c20*/  ULEA.HI UR6, UR6, UR4, URZ, 0x7 ;  /* 0x0000000406067291 */ /* 0x000fe2000f8f383f */
[----:B------:R-:W-:-:S02]  /*1c30*/  LEA.HI R20, R37, 0x78, RZ, 0x1c ;  /* 0x0000007825147811 */ /* 0x000fc400078fe0ff */
[----:B------:R-:W-:Y:S01]  /*1c40*/  LEA.HI R21, R37, 0x38, RZ, 0x1c ;  /* 0x0000003825157811 */ /* 0x000fe200078fe0ff */
[----:B------:R-:W-:Y:S01]  /*1c50*/  USHF.R.S32.HI UR6, URZ, 0x7, UR6 ;  /* 0x000000073f067899 */ /* 0x000fe20008011406 */
[C---:B------:R-:W-:Y:S01]  /*1c60*/  LOP3.LUT R22, R3.reuse, 0x70, RZ, 0xfc, !PT ;  /* 0x0000007003167812 */ /* 0x040fe200078efcff */
[----:B------:R-:W-:Y:S01]  /*1c70*/  IMAD R20, R20, UR40, RZ ;  /* 0x0000002814147c24 */ /* 0x000fe2000f8e02ff */
[----:B------:R-:W-:Y:S01]  /*1c80*/  LOP3.LUT R24, R3, 0x60, RZ, 0xfc, !PT ;  /* 0x0000006003187812 */ /* 0x000fe200078efcff */
[----:B------:R-:W-:Y:S01]  /*1c90*/  IMAD R21, R21, UR40, RZ ;  /* 0x0000002815157c24 */ /* 0x000fe2000f8e02ff */
[C---:B------:R-:W-:Y:S01]  /*1ca0*/  LOP3.LUT R25, R3.reuse, 0x58, RZ, 0xfc, !PT ;  /* 0x0000005803197812 */ /* 0x040fe200078efcff */
[----:B------:R-:W-:Y:S01]  /*1cb0*/  IMAD R22, R22, UR40, RZ ;  /* 0x0000002816167c24 */ /* 0x000fe2000f8e02ff */
[C---:B------:R-:W-:Y:S01]  /*1cc0*/  LOP3.LUT R26, R3.reuse, 0x50, RZ, 0xfc, !PT ;  /* 0x00000050031a7812 */ /* 0x040fe200078efcff */
[----:B------:R-:W-:Y:S01]  /*1cd0*/  IMAD R24, R24, UR40, RZ ;  /* 0x0000002818187c24 */ /* 0x000fe2000f8e02ff */
[----:B------:R-:W-:Y:S01]  /*1ce0*/  LOP3.LUT R27, R3, 0x48, RZ, 0xfc, !PT ;  /* 0x00000048031b7812 */ /* 0x000fe200078efcff */
[----:B------:R-:W-:Y:S01]  /*1cf0*/  IMAD R25, R25, UR40, RZ ;  /* 0x0000002819197c24 */ /* 0x000fe2000f8e02ff */
[----:B------:R-:W-:Y:S01]  /*1d00*/  LOP3.LUT R44, R3, 0x40, RZ, 0xfc, !PT ;  /* 0x00000040032c7812 */ /* 0x000fe200078efcff */
[----:B------:R-:W-:Y:S01]  /*1d10*/  IMAD R26, R26, UR40, RZ ;  /* 0x000000281a1a7c24 */ /* 0x000fe2000f8e02ff */
[----:B------:R-:W-:Y:S01]  /*1d20*/  R2UR UR39, R18 ;  /* 0x00000000122772ca */ /* 0x000fe200000e0000 */
[----:B------:R-:W-:Y:S01]  /*1d30*/  IMAD R27, R27, UR40, RZ ;  /* 0x000000281b1b7c24 */ /* 0x000fe2000f8e02ff */
[----:B------:R-:W-:Y:S01]  /*1d40*/  SHF.R.S32.HI R18, RZ, 0x1f, R40 ;  /* 0x0000001fff127819 */ /* 0x000fe20000011428 */
[----:B------:R-:W-:Y:S01]  /*1d50*/  IMAD R44, R44, UR40, RZ ;  /* 0x000000282c2c7c24 */ /* 0x000fe2000f8e02ff */
[----:B------:R-:W-:Y:S01]  /*1d60*/  R2UR UR37, R17 ;  /* 0x00000000112572ca */ /* 0x000fe200000e0000 */
[----:B------:R-:W-:Y:S01]  /*1d70*/  ULDC UR4, c[0x0][0x230] ;  /* 0x00008c0000047ab9 */ /* 0x000fe20000000800 */
[----:B------:R-:W-:-:S02]  /*1d80*/  R2UR UR17, R9 ;  /* 0x00000000091172ca */ /* 0x000fc400000e0000 */
[----:B------:R-:W-:Y:S02]  /*1d90*/  R2UR UR15, R8 ;  /* 0x00000000080f72ca */ /* 0x000fe400000e0000 */
[----:B------:R-:W-:Y:S02]  /*1da0*/  R2UR UR13, R7 ;  /* 0x00000000070d72ca */ /* 0x000fe400000e0000 */
[C---:B------:R-:W-:Y:S02]  /*1db0*/  LOP3.LUT R53, R19.reuse, 0x8, RZ, 0x3c, !PT ;  /* 0x0000000813357812 */ /* 0x040fe400078e3cff */
[C---:B------:R-:W-:Y:S02]  /*1dc0*/  LOP3.LUT R81, R19.reuse, 0x30, RZ, 0x3c, !PT ;  /* 0x0000003013517812 */ /* 0x040fe400078e3cff */
[C---:B------:R-:W-:Y:S02]  /*1dd0*/  LOP3.LUT R80, R19.reuse, 0x40, RZ, 0x3c, !PT ;  /* 0x0000004013507812 */ /* 0x040fe400078e3cff */
[----:B------:R-:W-:-:S02]  /*1de0*/  LOP3.LUT R54, R19, 0x50, RZ, 0x3c, !PT ;  /* 0x0000005013367812 */ /* 0x000fc400078e3cff */
[C---:B------:R-:W-:Y:S02]  /*1df0*/  LOP3.LUT R55, R19.reuse, 0x60, RZ, 0x3c, !PT ;  /* 0x0000006013377812 */ /* 0x040fe400078e3cff */
[----:B------:R-:W-:Y:S02]  /*1e00*/  LOP3.LUT R9, R19, 0x70, RZ, 0x3c, !PT ;  /* 0x0000007013097812 */ /* 0x000fe400078e3cff */
[----:B------:R-:W-:Y:S02]  /*1e10*/  SHF.R.S32.HI R8, RZ, 0x1f, R51 ;  /* 0x0000001fff087819 */ /* 0x000fe40000011433 */
[----:B------:R-:W-:Y:S02]  /*1e20*/  LOP3.LUT R7, R11, 0x8, RZ, 0x3c, !PT ;  /* 0x000000080b077812 */ /* 0x000fe400078e3cff */
[----:B------:R-:W-:Y:S02]  /*1e30*/  LOP3.LUT R17, R12, 0x40, RZ, 0x3c, !PT ;  /* 0x000000400c117812 */ /* 0x000fe400078e3cff */
[----:B------:R-:W-:-:S02]  /*1e40*/  IADD3.X R18, R18, UR7, RZ, P1, !PT ;  /* 0x0000000712127c10 */ /* 0x000fc40008ffe4ff */
[----:B------:R-:W-:Y:S01]  /*1e50*/  IADD3.X R16, R16, UR7, RZ, P2, !PT ;  /* 0x0000000710107c10 */ /* 0x000fe200097fe4ff */
[----:B------:R-:W-:-:S12]  /*1e60*/  USHF.L.U32 UR7, UR11, 0x7, URZ ;  /* 0x000000070b077899 */ /* 0x000fd8000800063f */
.L_x_1:
[----:B------:R-:W0:Y:S01]  /*1e70*/  S2R R43, SR_TID.X ;  /* 0x00000000002b7919 */ /* 0x000e220000002100 */
[C---:B------:R-:W-:Y:S02]  /*1e80*/  LOP3.LUT R29, R3.reuse, 0x10, RZ, 0xfc, !PT ;  /* 0x00000010031d7812 */ /* 0x040fe400078efcff */
[C---:B------:R-:W-:Y:S02]  /*1e90*/  LOP3.LUT R28, R3.reuse, 0x8, RZ, 0xfc, !PT ;  /* 0x00000008031c7812 */ /* 0x040fe400078efcff */
[C---:B------:R-:W-:Y:S02]  /*1ea0*/  ISETP.GE.AND P3, PT, R3.reuse, UR4, PT ;  /* 0x0000000403007c0c */ /* 0x040fe4000bf66270 */
[----:B------:R-:W-:Y:S02]  /*1eb0*/  LOP3.LUT R30, R3, 0x18, RZ, 0xfc, !PT ;  /* 0x00000018031e7812 */ /* 0x000fe400078efcff */
[----:B------:R-:W-:Y:S02]  /*1ec0*/  ISETP.GE.AND P1, PT, R29, UR4, PT ;  /* 0x000000041d007c0c */ /* 0x000fe4000bf26270 */
[----:B------:R-:W-:-:S02]  /*1ed0*/  ISETP.GE.AND P5, PT, R28, UR4, PT ;  /* 0x000000041c007c0c */ /* 0x000fc4000bfa6270 */
[C---:B------:R-:W-:Y:S02]  /*1ee0*/  LOP3.LUT R29, R3.reuse, 0x20, RZ, 0xfc, !PT ;  /* 0x00000020031d7812 */ /* 0x040fe400078efcff */
[----:B------:R-:W-:Y:S02]  /*1ef0*/  IADD3 R28, P2, R52, R6, RZ ;  /* 0x00000006341c7210 */ /* 0x000fe40007f5e0ff */
[----:B------:R-:W-:Y:S02]  /*1f00*/  ISETP.GE.AND P4, PT, R30, UR4, PT ;  /* 0x000000041e007c0c */ /* 0x000fe4000bf86270 */
[----:B------:R-:W-:Y:S02]  /*1f10*/  LOP3.LUT R30, R3, 0x28, RZ, 0xfc, !PT ;  /* 0x00000028031e7812 */ /* 0x000fe400078efcff */
[----:B------:R-:W-:Y:S02]  /*1f20*/  ISETP.GE.AND P0, PT, R29, UR4, PT ;  /* 0x000000041d007c0c */ /* 0x000fe4000bf06270 */
[----:B------:R-:W-:-:S02]  /*1f30*/  PRMT R42, RZ, 0x7610, R42 ;  /* 0x00007610ff2a7816 */ /* 0x000fc4000000002a */
[----:B------:R-:W-:Y:S02]  /*1f40*/  LEA.HI.X.SX32 R29, R52, R14, 0x1, P2 ;  /* 0x0000000e341d7211 */ /* 0x000fe400010f0eff */
[----:B------:R-:W-:Y:S02]  /*1f50*/  ISETP.GE.AND P2, PT, R30, UR4, PT ;  /* 0x000000041e007c0c */ /* 0x000fe4000bf46270 */
[C---:B------:R-:W-:Y:S01]  /*1f60*/  IADD3 R30, P6, R50.reuse, R6, RZ ;  /* 0x00000006321e7210 */ /* 0x040fe20007fde0ff */
[----:B------:R1:W2:Y:S01]  /*1f70*/  @!P3 LDG.E.U8 R42, desc[UR8][R28.64] ;  /* 0x000000081c2ab981 */ /* 0x0002a2000c1e1100 */
[----:B------:R-:W-:Y:S02]  /*1f80*/  LOP3.LUT R36, R3, 0x30, RZ, 0xfc, !PT ;  /* 0x0000003003247812 */ /* 0x000fe400078efcff */
[----:B------:R-:W-:Y:S02]  /*1f90*/  PRMT R56, RZ, 0x7610, R56 ;  /* 0x00007610ff387816 */ /* 0x000fe40000000038 */
[----:B------:R-:W-:-:S02]  /*1fa0*/  LEA.HI.X.SX32 R31, R50, R14, 0x1, P6 ;  /* 0x0000000e321f7211 */ /* 0x000fc400030f0eff */
[----:B------:R-:W-:Y:S02]  /*1fb0*/  ISETP.GE.AND P3, PT, R36, UR4, PT ;  /* 0x0000000424007c0c */ /* 0x000fe4000bf66270 */
[----:B------:R-:W-:Y:S01]  /*1fc0*/  IADD3 R36, P6, R49, R6, RZ ;  /* 0x0000000631247210 */ /* 0x000fe20007fde0ff */
[----:B------:R3:W4:Y:S01]  /*1fd0*/  @!P5 LDG.E.U8 R56, desc[UR8][R30.64] ;  /* 0x000000081e38d981 */ /* 0x000722000c1e1100 */
[----:B0-----:R-:W-:Y:S02]  /*1fe0*/  LEA.HI R38, R43, 0x38, RZ, 0x1c ;  /* 0x000000382b267811 */ /* 0x001fe400078fe0ff */
[----:B------:R-:W-:Y:S02]  /*1ff0*/  PRMT R58, RZ, 0x7610, R58 ;  /* 0x00007610ff3a7816 */ /* 0x000fe4000000003a */
[----:B------:R-:W-:Y:S02]  /*2000*/  LEA.HI.X.SX32 R37, R49, R14, 0x1, P6 ;  /* 0x0000000e31257211 */ /* 0x000fe400030f0eff */
[----:B------:R-:W-:-:S02]  /*2010*/  ISETP.GE.AND P5, PT, R38, UR4, PT ;  /* 0x0000000426007c0c */ /* 0x000fc4000bfa6270 */
[C---:B------:R-:W-:Y:S01]  /*2020*/  IADD3 R38, P6, R48.reuse, R6, RZ ;  /* 0x0000000630267210 */ /* 0x040fe20007fde0ff */
[----:B------:R0:W5:Y:S01]  /*2030*/  @!P1 LDG.E.U8 R58, desc[UR8][R36.64] ;  /* 0x00000008243a9981 */ /* 0x000162000c1e1100 */
[----:B-1----:R-:W-:Y:S02]  /*2040*/  LOP3.LUT R28, R3, 0x40, RZ, 0xfc, !PT ;  /* 0x00000040031c7812 */ /* 0x002fe400078efcff */
[----:B------:R-:W-:Y:S02]  /*2050*/  PRMT R60, RZ, 0x7610, R60 ;  /* 0x00007610ff3c7816 */ /* 0x000fe4000000003c */
[----:B------:R-:W-:Y:S02]  /*2060*/  LEA.HI.X.SX32 R39, R48, R14, 0x1, P6 ;  /* 0x0000000e30277211 */ /* 0x000fe400030f0eff */
[----:B------:R-:W-:Y:S02]  /*2070*/  ISETP.GE.AND P1, PT, R28, UR4, PT ;  /* 0x000000041c007c0c */ /* 0x000fe4000bf26270 */
[----:B------:R-:W-:Y:S01]  /*2080*/  IADD3 R28, P6, R47, R6, RZ ;  /* 0x000000062f1c7210 */ /* 0x000fe20007fde0ff */
[----:B------:R-:W4:Y:S01]  /*2090*/  @!P4 LDG.E.U8 R60, desc[UR8][R38.64] ;  /* 0x00000008263cc981 */ /* 0x000f22000c1e1100 */
[----:B---3--:R-:W-:-:S02]  /*20a0*/  LOP3.LUT R30, R3, 0x48, RZ, 0xfc, !PT ;  /* 0x00000048031e7812 */ /* 0x008fc400078efcff */
[----:B------:R-:W-:Y:S02]  /*20b0*/  PRMT R62, RZ, 0x7610, R62 ;  /* 0x00007610ff3e7816 */ /* 0x000fe4000000003e */
[----:B------:R-:W-:Y:S02]  /*20c0*/  LEA.HI.X.SX32 R29, R47, R14, 0x1, P6 ;  /* 0x0000000e2f1d7211 */ /* 0x000fe400030f0eff */
[----:B------:R-:W-:Y:S02]  /*20d0*/  ISETP.GE.AND P4, PT, R30, UR4, PT ;  /* 0x000000041e007c0c */ /* 0x000fe4000bf86270 */
[C---:B------:R-:W-:Y:S01]  /*20e0*/  IADD3 R30, P6, R46.reuse, R6, RZ ;  /* 0x000000062e1e7210 */ /* 0x040fe20007fde0ff */
[----:B------:R1:W3:Y:S01]  /*20f0*/  @!P0 LDG.E.U8 R62, desc[UR8][R28.64] ;  /* 0x000000081c3e8981 */ /* 0x0002e2000c1e1100 */
[----:B0-----:R-:W-:Y:S02]  /*2100*/  LOP3.LUT R36, R3, 0x50, RZ, 0xfc, !PT ;  /* 0x0000005003247812 */ /* 0x001fe400078efcff */
[----:B------:R-:W-:-:S02]  /*2110*/  LEA.HI.X.SX32 R31, R46, R14, 0x1, P6 ;  /* 0x0000000e2e1f7211 */ /* 0x000fc400030f0eff */
[----:B------:R-:W-:Y:S02]  /*2120*/  ISETP.GE.AND P0, PT, R36, UR4, PT ;  /* 0x0000000424007c0c */ /* 0x000fe4000bf06270 */
[C---:B------:R-:W-:Y:S02]  /*2130*/  IADD3 R36, P6, R45.reuse, R6, RZ ;  /* 0x000000062d247210 */ /* 0x040fe40007fde0ff */
[----:B------:R-:W-:Y:S02]  /*2140*/  PRMT R64, RZ, 0x7610, R64 ;  /* 0x00007610ff407816 */ /* 0x000fe40000000040 */
[----:B------:R-:W-:Y:S02]  /*2150*/  LEA.HI.X.SX32 R37, R45, R14, 0x1, P6 ;  /* 0x0000000e2d257211 */ /* 0x000fe400030f0eff */
[C---:B-1----:R-:W-:Y:S02]  /*2160*/  IADD3 R28, P6, R21.reuse, R6, RZ ;  /* 0x00000006151c7210 */ /* 0x042fe40007fde0ff */
[----:B------:R-:W-:Y:S01]  /*2170*/  PRMT R68, RZ, 0x7610, R68 ;  /* 0x00007610ff447816 */ /* 0x000fe20000000044 */
[----:B------:R0:W4:Y:S01]  /*2180*/  @!P2 LDG.E.U8 R64, desc[UR8][R30.64] ;  /* 0x000000081e40a981 */ /* 0x000122000c1e1100 */
[----:B------:R-:W-:-:S02]  /*2190*/  LEA.HI.X.SX32 R29, R21, R14, 0x1, P6 ;  /* 0x0000000e151d7211 */ /* 0x000fc400030f0eff */
[C---:B------:R-:W-:Y:S02]  /*21a0*/  IADD3 R40, P6, R44.reuse, R6, RZ ;  /* 0x000000062c287210 */ /* 0x040fe40007fde0ff */
[----:B------:R-:W-:Y:S01]  /*21b0*/  PRMT R66, RZ, 0x7610, R66 ;  /* 0x00007610ff427816 */ /* 0x000fe20000000042 */
[----:B------:R-:W4:Y:S01]  /*21c0*/  @!P5 LDG.E.U8 R68, desc[UR8][R28.64] ;  /* 0x000000081c44d981 */ /* 0x000f22000c1e1100 */
[C---:B------:R-:W-:Y:S02]  /*21d0*/  LOP3.LUT R38, R3.reuse, 0x58, RZ, 0xfc, !PT ;  /* 0x0000005803267812 */ /* 0x040fe400078efcff */
[----:B0-----:R-:W-:Y:S02]  /*21e0*/  LOP3.LUT R30, R3, 0x68, RZ, 0xfc, !PT ;  /* 0x00000068031e7812 */ /* 0x001fe400078efcff */
[----:B------:R0:W4:Y:S01]  /*21f0*/  @!P3 LDG.E.U8 R66, desc[UR8][R36.64] ;  /* 0x000000082442b981 */ /* 0x000122000c1e1100 */
[----:B------:R-:W-:Y:S02]  /*2200*/  PRMT R70, RZ, 0x7610, R70 ;  /* 0x00007610ff467816 */ /* 0x000fe40000000046 */
[----:B------:R-:W-:-:S02]  /*2210*/  LEA.HI.X.SX32 R41, R44, R14, 0x1, P6 ;  /* 0x0000000e2c297211 */ /* 0x000fc400030f0eff */
[----:B------:R-:W-:Y:S02]  /*2220*/  ISETP.GE.AND P5, PT, R30, UR4, PT ;  /* 0x000000041e007c0c */ /* 0x000fe4000bfa6270 */
[----:B------:R-:W-:Y:S01]  /*2230*/  IADD3 R30, P6, R27, R6, RZ ;  /* 0x000000061b1e7210 */ /* 0x000fe20007fde0ff */
[----:B------:R1:W4:Y:S01]  /*2240*/  @!P1 LDG.E.U8 R70, desc[UR8][R40.64] ;  /* 0x0000000828469981 */ /* 0x000322000c1e1100 */
[----:B------:R-:W-:Y:S02]  /*2250*/  ISETP.GE.AND P2, PT, R38, UR4, PT ;  /* 0x0000000426007c0c */ /* 0x000fe4000bf46270 */
[C---:B------:R-:W-:Y:S02]  /*2260*/  LOP3.LUT R38, R3.reuse, 0x60, RZ, 0xfc, !PT ;  /* 0x0000006003267812 */ /* 0x040fe400078efcff */
[----:B0-----:R-:W-:Y:S02]  /*2270*/  LOP3.LUT R37, R3, 0x70, RZ, 0xfc, !PT ;  /* 0x0000007003257812 */ /* 0x001fe400078efcff */
[----:B------:R-:W-:-:S02]  /*2280*/  PRMT R72, RZ, 0x7610, R72 ;  /* 0x00007610ff487816 */ /* 0x000fc40000000048 */
[----:B------:R-:W-:Y:S02]  /*2290*/  IADD3 R36, P1, R26, R6, RZ ;  /* 0x000000061a247210 */ /* 0x000fe40007f3e0ff */
[-C--:B------:R-:W-:Y:S02]  /*22a0*/  LEA.HI.X.SX32 R31, R27, R14.reuse, 0x1, P6 ;  /* 0x0000000e1b1f7211 */ /* 0x080fe400030f0eff */
[----:B------:R-:W-:Y:S02]  /*22b0*/  ISETP.GE.AND P3, PT, R38, UR4, PT ;  /* 0x0000000426007c0c */ /* 0x000fe4000bf66270 */
[----:B------:R-:W-:Y:S01]  /*22c0*/  ISETP.GE.AND P6, PT, R37, UR4, PT ;  /* 0x0000000425007c0c */ /* 0x000fe2000bfc6270 */
[----:B------:R0:W4:Y:S01]  /*22d0*/  @!P4 LDG.E.U8 R72, desc[UR8][R30.64] ;  /* 0x000000081e48c981 */ /* 0x000122000c1e1100 */
[----:B------:R-:W-:Y:S02]  /*22e0*/  PRMT R74, RZ, 0x7610, R74 ;  /* 0x00007610ff4a7816 */ /* 0x000fe4000000004a */
[----:B------:R-:W-:-:S02]  /*22f0*/  LEA.HI.X.SX32 R37, R26, R14, 0x1, P1 ;  /* 0x0000000e1a257211 */ /* 0x000fc400008f0eff */
[-C--:B------:R-:W-:Y:S02]  /*2300*/  IADD3 R38, P4, R24, R6.reuse, RZ ;  /* 0x0000000618267210 */ /* 0x080fe40007f9e0ff */
[----:B------:R-:W-:Y:S01]  /*2310*/  LEA.HI R28, R43, 0x78, RZ, 0x1c ;  /* 0x000000782b1c7811 */ /* 0x000fe200078fe0ff */
[----:B------:R0:W4:Y:S01]  /*2320*/  @!P0 LDG.E.U8 R74, desc[UR8][R36.64] ;  /* 0x00000008244a8981 */ /* 0x000122000c1e1100 */
[----:B-1----:R-:W-:Y:S02]  /*2330*/  IADD3 R40, P1, R22, R6, RZ ;  /* 0x0000000616287210 */ /* 0x002fe40007f3e0ff */
[----:B------:R-:W-:Y:S02]  /*2340*/  PRMT R78, RZ, 0x7610, R78 ;  /* 0x00007610ff4e7816 */ /* 0x000fe4000000004e */
[----:B------:R-:W-:Y:S02]  /*2350*/  LEA.HI.X.SX32 R39, R24, R14, 0x1, P4 ;  /* 0x0000000e18277211 */ /* 0x000fe400020f0eff */
[----:B------:R-:W-:-:S02]  /*2360*/  ISETP.GE.AND P0, PT, R28, UR4, PT ;  /* 0x000000041c007c0c */ /* 0x000fc4000bf06270 */
[----:B------:R-:W-:Y:S01]  /*2370*/  LEA.HI.X.SX32 R41, R22, R14, 0x1, P1 ;  /* 0x0000000e16297211 */ /* 0x000fe200008f0eff */
[----:B------:R-:W4:Y:S01]  /*2380*/  @!P3 LDG.E.U8 R78, desc[UR8][R38.64] ;  /* 0x00000008264eb981 */ /* 0x000f22000c1e1100 */
[-C--:B------:R-:W-:Y:S02]  /*2390*/  IADD3 R28, P1, R25, R6.reuse, RZ ;  /* 0x00000006191c7210 */ /* 0x080fe40007f3e0ff */
[----:B0-----:R-:W-:Y:S02]  /*23a0*/  IADD3 R30, P3, R23, R6, RZ ;  /* 0x00000006171e7210 */ /* 0x001fe40007f7e0ff */
[----:B------:R-:W-:Y:S02]  /*23b0*/  LEA.HI.X.SX32 R29, R25, R14, 0x1, P1 ;  /* 0x0000000e191d7211 */ /* 0x000fe400008f0eff */
[----:B------:R-:W-:Y:S02]  /*23c0*/  IADD3 R36, P1, R20, R6, RZ ;  /* 0x0000000614247210 */ /* 0x000fe40007f3e0ff */
[----:B------:R-:W-:-:S02]  /*23d0*/  PRMT R84, RZ, 0x7610, R84 ;  /* 0x00007610ff547816 */ /* 0x000fc40000000054 */
[----:B------:R-:W-:Y:S02]  /*23e0*/  PRMT R76, RZ, 0x7610, R76 ;  /* 0x00007610ff4c7816 */ /* 0x000fe4000000004c */
[----:B------:R-:W-:Y:S02]  /*23f0*/  PRMT R82, RZ, 0x7610, R82 ;  /* 0x00007610ff527816 */ /* 0x000fe40000000052 */
[----:B------:R-:W-:Y:S01]  /*2400*/  PRMT R86, RZ, 0x7610, R86 ;  /* 0x00007610ff567816 */ /* 0x000fe20000000056 */
[----:B------:R-:W4:Y:S01]  /*2410*/  @!P6 LDG.E.U8 R84, desc[UR8][R40.64] ;  /* 0x000000082854e981 */ /* 0x000f22000c1e1100 */
[-C--:B------:R-:W-:Y:S02]  /*2420*/  LEA.HI.X.SX32 R31, R23, R14.reuse, 0x1, P3 ;  /* 0x0000000e171f7211 */ /* 0x080fe400018f0eff */
[----:B------:R-:W-:Y:S01]  /*2430*/  LEA.HI.X.SX32 R37, R20, R14, 0x1, P1 ;  /* 0x0000000e14257211 */ /* 0x000fe200008f0eff */
[----:B------:R-:W4:Y:S04]  /*2440*/  @!P2 LDG.E.U8 R76, desc[UR8][R28.64] ;  /* 0x000000081c4ca981 */ /* 0x000f28000c1e1100 */
[----:B------:R-:W4:Y:S04]  /*2450*/  @!P5 LDG.E.U8 R82, desc[UR8][R30.64] ;  /* 0x000000081e52d981 */ /* 0x000f28000c1e1100 */
[----:B------:R0:W4:Y:S01]  /*2460*/  @!P0 LDG.E.U8 R86, desc[UR8][R36.64] ;  /* 0x0000000824568981 */ /* 0x000122000c1e1100 */
[----:B------:R-:W-:Y:S01]  /*2470*/  BAR.SYNC.DEFER_BLOCKING 0x0 ;  /* 0x0000000000007b1d */ /* 0x000fe20000010000 */
[----:B------:R-:W-:-:S02]  /*2480*/  ISETP.GE.AND P0, PT, R19, UR4, PT ;  /* 0x0000000413007c0c */ /* 0x000fc4000bf06270 */
[C---:B------:R-:W-:Y:S02]  /*2490*/  IADD3 RZ, P3, R51.reuse, UR16, RZ ;  /* 0x0000001033ff7c10 */ /* 0x040fe4000ff7e0ff */
[C---:B------:R-:W-:Y:S02]  /*24a0*/  IADD3 RZ, P1, R51.reuse, UR14, RZ ;  /* 0x0000000e33ff7c10 */ /* 0x040fe4000ff3e0ff */
[C---:B------:R-:W-:Y:S02]  /*24b0*/  IADD3 RZ, P2, R51.reuse, UR18, RZ ;  /* 0x0000001233ff7c10 */ /* 0x040fe4000ff5e0ff */
[C---:B0-----:R-:W-:Y:S02]  /*24c0*/  IADD3.X R37, R8.reuse, UR17, RZ, P3, !PT ;  /* 0x0000001108257c10 */ /* 0x041fe40009ffe4ff */
[C---:B------:R-:W-:Y:S02]  /*24d0*/  IADD3 RZ, P3, R51.reuse, UR22, RZ ;  /* 0x0000001633ff7c10 */ /* 0x040fe4000ff7e0ff */
[----:B------:R-:W-:Y:S01]  /*24e0*/  IADD3.X R29, R8, UR15, RZ, P1, !PT ;  /* 0x0000000f081d7c10 */ /* 0x000fe20008ffe4ff */
[C---:B------:R-:W-:Y:S01]  /*24f0*/  VIADD R38, R51.reuse, UR18 ;  /* 0x0000001233267c36 */ /* 0x040fe20008000000 */
[----:B------:R-:W-:-:S02]  /*2500*/  IADD3 RZ, P1, R51, UR20, RZ ;  /* 0x0000001433ff7c10 */ /* 0x000fc4000ff3e0ff */
[----:B------:R-:W-:Y:S02]  /*2510*/  PRMT R121, RZ, 0x7610, R121 ;  /* 0x00007610ff797816 */ /* 0x000fe40000000079 */
[C---:B------:R-:W-:Y:S02]  /*2520*/  IADD3.X R39, R8.reuse, UR19, RZ, P2, !PT ;  /* 0x0000001308277c10 */ /* 0x040fe400097fe4ff */
[----:B------:R-:W-:Y:S01]  /*2530*/  PRMT R115, RZ, 0x7610, R115 ;  /* 0x00007610ff737816 */ /* 0x000fe20000000073 */
[C---:B------:R-:W-:Y:S01]  /*2540*/  VIADD R36, R51.reuse, UR16 ;  /* 0x0000001033247c36 */ /* 0x040fe20008000000 */
[----:B------:R-:W-:Y:S02]  /*2550*/  PRMT R114, RZ, 0x7610, R114 ;  /* 0x00007610ff727816 */ /* 0x000fe40000000072 */
[----:B------:R-:W-:Y:S02]  /*2560*/  IADD3 RZ, P2, R51, UR24, RZ ;  /* 0x0000001833ff7c10 */ /* 0x000fe4000ff5e0ff */
[----:B------:R-:W-:-:S02]  /*2570*/  IADD3.X R43, R8, UR23, RZ, P3, !PT ;  /* 0x00000017082b7c10 */ /* 0x000fc40009ffe4ff */
[C---:B------:R-:W-:Y:S02]  /*2580*/  IADD3 RZ, P3, R51.reuse, UR28, RZ ;  /* 0x0000001c33ff7c10 */ /* 0x040fe4000ff7e0ff */
[C---:B------:R-:W-:Y:S02]  /*2590*/  IADD3.X R41, R8.reuse, UR21, RZ, P1, !PT ;  /* 0x0000001508297c10 */ /* 0x040fe40008ffe4ff */
[C---:B------:R-:W-:Y:S02]  /*25a0*/  IADD3 RZ, P1, R51.reuse, UR26, RZ ;  /* 0x0000001a33ff7c10 */ /* 0x040fe4000ff3e0ff */
[----:B------:R-:W-:Y:S02]  /*25b0*/  PRMT R30, RZ, 0x7610, R30 ;  /* 0x00007610ff1e7816 */ /* 0x000fe4000000001e */
[----:B------:R-:W-:Y:S02]  /*25c0*/  IADD3.X R57, R8, UR25, RZ, P2, !PT ;  /* 0x0000001908397c10 */ /* 0x000fe400097fe4ff */
[C---:B------:R-:W-:Y:S01]  /*25d0*/  IADD3 RZ, P2, R51.reuse, UR30, RZ ;  /* 0x0000001e33ff7c10 */ /* 0x040fe2000ff5e0ff */
[C---:B------:R-:W-:Y:S01]  /*25e0*/  VIADD R40, R51.reuse, UR20 ;  /* 0x0000001433287c36 */ /* 0x040fe20008000000 */
[----:B------:R-:W-:Y:S01]  /*25f0*/  PRMT R119, RZ, 0x7610, R119 ;  /* 0x00007610ff777816 */ /* 0x000fe20000000077 */
[----:B------:R-:W-:Y:S01]  /*2600*/  VIADD R28, R51, UR14 ;  /* 0x0000000e331c7c36 */ /* 0x000fe20008000000 */
[----:B------:R-:W-:-:S02]  /*2610*/  PRMT R120, RZ, 0x7610, R120 ;  /* 0x00007610ff787816 */ /* 0x000fc40000000078 */
[----:B------:R-:W-:Y:S02]  /*2620*/  IADD3.X R59, R8, UR31, RZ, P2, !PT ;  /* 0x0000001f083b7c10 */ /* 0x000fe400097fe4ff */
[----:B------:R-:W-:Y:S02]  /*2630*/  PRMT R116, RZ, 0x7610, R116 ;  /* 0x00007610ff747816 */ /* 0x000fe40000000074 */
[----:B------:R-:W-:Y:S02]  /*2640*/  PRMT R118, RZ, 0x7610, R118 ;  /* 0x00007610ff767816 */ /* 0x000fe40000000076 */
[----:B------:R-:W-:Y:S02]  /*2650*/  PRMT R122, RZ, 0x7610, R122 ;  /* 0x00007610ff7a7816 */ /* 0x000fe4000000007a */
[----:B------:R-:W-:Y:S02]  /*2660*/  PRMT R31, RZ, 0x7610, R31 ;  /* 0x00007610ff1f7816 */ /* 0x000fe4000000001f */
[----:B------:R-:W-:-:S02]  /*2670*/  PRMT R117, RZ, 0x7610, R117 ;  /* 0x00007610ff757816 */ /* 0x000fc40000000075 */
[----:B------:R-:W-:Y:S02]  /*2680*/  PRMT R123, RZ, 0x7610, R123 ;  /* 0x00007610ff7b7816 */ /* 0x000fe4000000007b */
[----:B------:R-:W-:Y:S02]  /*2690*/  PRMT R124, RZ, 0x7610, R124 ;  /* 0x00007610ff7c7816 */ /* 0x000fe4000000007c */
[----:B------:R-:W-:Y:S01]  /*26a0*/  PRMT R125, RZ, 0x7610, R125 ;  /* 0x00007610ff7d7816 */ /* 0x000fe2000000007d */
[----:B--2---:R0:W-:Y:S04]  /*26b0*/  STS.U8 [R19+UR5], R42 ;  /* 0x0000002a13007988 */ /* 0x0041e80008000005 */
[----:B-----5:R-:W-:Y:S04]  /*26c0*/  STS.U8 [R19+UR5+0x100], R58 ;  /* 0x0001003a13007988 */ /* 0x020fe80008000005 */
[----:B---3--:R-:W-:Y:S01]  /*26d0*/  STS.U8 [R19+UR5+0x200], R62 ;  /* 0x0002003e13007988 */ /* 0x008fe20008000005 */
[----:B0-----:R-:W-:-:S03]  /*26e0*/  VIADD R42, R51, UR22 ;  /* 0x00000016332a7c36 */ /* 0x001fc60008000000 */
[----:B----4-:R-:W-:Y:S04]  /*26f0*/  STS.U8 [R19+UR5+0x300], R66 ;  /* 0x0003004213007988 */ /* 0x010fe80008000005 */
[----:B------:R-:W-:Y:S04]  /*2700*/  STS.U8 [R19+UR5+0x400], R70 ;  /* 0x0004004613007988 */ /* 0x000fe80008000005 */
[----:B------:R-:W-:Y:S04]  /*2710*/  STS.U8 [R19+UR5+0x500], R74 ;  /* 0x0005004a13007988 */ /* 0x000fe80008000005 */
[----:B------:R-:W-:Y:S04]  /*2720*/  STS.U8 [R19+UR5+0x600], R78 ;  /* 0x0006004e13007988 */ /* 0x000fe80008000005 */
[----:B------:R-:W-:Y:S04]  /*2730*/  STS.U8 [R19+UR5+0x700], R84 ;  /* 0x0007005413007988 */ /* 0x000fe80008000005 */
[----:B------:R0:W-:Y:S04]  /*2740*/  STS.U8 [R53+UR5+0x80], R56 ;  /* 0x0000803835007988 */ /* 0x0001e80008000005 */
[----:B------:R1:W-:Y:S04]  /*2750*/  STS.U8 [R53+UR5+0x180], R60 ;  /* 0x0001803c35007988 */ /* 0x0003e80008000005 */
[----:B------:R-:W-:Y:S04]  /*2760*/  STS.U8 [R53+UR5+0x280], R64 ;  /* 0x0002804035007988 */ /* 0x000fe80008000005 */
[----:B------:R-:W-:Y:S04]  /*2770*/  STS.U8 [R53+UR5+0x380], R68 ;  /* 0x0003804435007988 */ /* 0x000fe80008000005 */
[----:B------:R-:W-:Y:S04]  /*2780*/  STS.U8 [R53+UR5+0x480], R72 ;  /* 0x0004804835007988 */ /* 0x000fe80008000005 */
[----:B------:R-:W-:Y:S04]  /*2790*/  STS.U8 [R53+UR5+0x580], R76 ;  /* 0x0005804c35007988 */ /* 0x000fe80008000005 */
[----:B------:R-:W-:Y:S04]  /*27a0*/  STS.U8 [R53+UR5+0x680], R82 ;  /* 0x0006805235007988 */ /* 0x000fe80008000005 */
[----:B------:R-:W-:Y:S01]  /*27b0*/  STS.U8 [R53+UR5+0x780], R86 ;  /* 0x0007805635007988 */ /* 0x000fe20008000005 */
[----:B------:R-:W-:Y:S01]  /*27c0*/  BAR.SYNC.DEFER_BLOCKING 0x0 ;  /* 0x0000000000007b1d */ /* 0x000fe20000010000 */
[----:B0-----:R-:W-:-:S02]  /*27d0*/  VIADD R56, R51, UR24 ;  /* 0x0000001833387c36 */ /* 0x001fc40008000000 */
[C---:B------:R-:W-:Y:S02]  /*27e0*/  VIADD R58, R51.reuse, UR30 ;  /* 0x0000001e333a7c36 */ /* 0x040fe40008000000 */
[----:B-1----:R-:W-:Y:S01]  /*27f0*/  VIADD R60, R51, UR32 ;  /* 0x00000020333c7c36 */ /* 0x002fe20008000000 */
[----:B------:R0:W2:Y:S04]  /*2800*/  @!P0 LDG.E.U8 R121, desc[UR8][R38.64] ;  /* 0x0000000826798981 */ /* 0x0000a8000c1e1100 */
[----:B------:R1:W3:Y:S04]  /*2810*/  @!P0 LDG.E.U8 R115, desc[UR8][R42.64] ;  /* 0x000000082a738981 */ /* 0x0002e8000c1e1100 */
[----:B------:R4:W5:Y:S01]  /*2820*/  @!P0 LDG.E.U8 R114, desc[UR8][R36.64] ;  /* 0x0000000824728981 */ /* 0x000962000c1e1100 */
[----:B0-----:R-:W-:-:S03]  /*2830*/  IADD3.X R39, R8, UR29, RZ, P3, !PT ;  /* 0x0000001d08277c10 */ /* 0x001fc60009ffe4ff */
[----:B------:R0:W2:Y:S01]  /*2840*/  @!P0 LDG.E.U8 R30, desc[UR8][R56.64] ;  /* 0x00000008381e8981 */ /* 0x0000a2000c1e1100 */
[----:B-1----:R-:W-:-:S03]  /*2850*/  IADD3 R42, P3, R51, R13, RZ ;  /* 0x0000000d332a7210 */ /* 0x002fc60007f7e0ff */
[----:B------:R1:W3:Y:S01]  /*2860*/  @!P0 LDG.E.U8 R119, desc[UR8][R40.64] ;  /* 0x0000000828778981 */ /* 0x0002e2000c1e1100 */
[C---:B----4-:R-:W-:Y:S02]  /*2870*/  IADD3.X R37, R8.reuse, UR27, RZ, P1, !PT ;  /* 0x0000001b08257c10 */ /* 0x050fe40008ffe4ff */
[C---:B------:R-:W-:Y:S01]  /*2880*/  IADD3 RZ, P1, R51.reuse, UR32, RZ ;  /* 0x0000002033ff7c10 */ /* 0x040fe2000ff3e0ff */
[C---:B------:R-:W-:Y:S01]  /*2890*/  IMAD.X R43, R8.reuse, 0x1, R16, P3 ;  /* 0x00000001082b7824 */ /* 0x040fe200018e0610 */
[C---:B0-----:R-:W-:Y:S01]  /*28a0*/  IADD3 R56, P2, R51.reuse, R15, RZ ;  /* 0x0000000f33387210 */ /* 0x041fe20007f5e0ff */
[----:B------:R0:W4:Y:S01]  /*28b0*/  @!P0 LDG.E.U8 R120, desc[UR8][R28.64] ;  /* 0x000000081c788981 */ /* 0x000122000c1e1100 */
[C---:B------:R-:W-:Y:S02]  /*28c0*/  IADD3.X R61, R8.reuse, UR33, RZ, P1, !PT ;  /* 0x00000021083d7c10 */ /* 0x040fe40008ffe4ff */
[C---:B-1----:R-:W-:Y:S01]  /*28d0*/  IADD3 R40, P1, R51.reuse, UR12, RZ ;  /* 0x0000000c33287c10 */ /* 0x042fe2000ff3e0ff */
[C---:B------:R-:W-:Y:S01]  /*28e0*/  VIADD R36, R51.reuse, UR26 ;  /* 0x0000001a33247c36 */ /* 0x040fe20008000000 */
[----:B------:R-:W5:Y:S01]  /*28f0*/  @!P0 LDG.E.U8 R116, desc[UR8][R42.64] ;  /* 0x000000082a748981 */ /* 0x000f62000c1e1100 */
[C---:B------:R-:W-:Y:S01]  /*2900*/  IMAD.X R57, R8.reuse, 0x1, R18, P2 ;  /* 0x0000000108397824 */ /* 0x040fe200010e0612 */
[----:B------:R-:W-:Y:S01]  /*2910*/  IADD3.X R41, R8, UR13, RZ, P1, !PT ;  /* 0x0000000d08297c10 */ /* 0x000fe20008ffe4ff */
[----:B------:R-:W-:Y:S01]  /*2920*/  VIADD R38, R51, UR28 ;  /* 0x0000001c33267c36 */ /* 0x000fe20008000000 */
[----:B------:R-:W3:Y:S01]  /*2930*/  @!P0 LDG.E.U8 R117, desc[UR8][R58.64] ;  /* 0x000000083a758981 */ /* 0x000ee2000c1e1100 */
[----:B0-----:R-:W-:-:S02]  /*2940*/  PRMT R28, RZ, 0x7610, R28 ;  /* 0x00007610ff1c7816 */ /* 0x001fc4000000001c */
[C---:B------:R-:W-:Y:S01]  /*2950*/  IADD3 RZ, P3, R51.reuse, UR34, RZ ;  /* 0x0000002233ff7c10 */ /* 0x040fe2000ff7e0ff */
[----:B------:R0:W4:Y:S01]  /*2960*/  @!P0 LDG.E.U8 R118, desc[UR8][R36.64] ;  /* 0x0000000824768981 */ /* 0x000122000c1e1100 */
[C---:B------:R-:W-:Y:S02]  /*2970*/  IADD3 RZ, P2, R51.reuse, UR36, RZ ;  /* 0x0000002433ff7c10 */ /* 0x040fe4000ff5e0ff */
[----:B------:R-:W-:Y:S01]  /*2980*/  PRMT R29, RZ, 0x7610, R29 ;  /* 0x00007610ff1d7816 */ /* 0x000fe2000000001d */
[----:B------:R-:W3:Y:S01]  /*2990*/  @!P0 LDG.E.U8 R122, desc[UR8][R56.64] ;  /* 0x00000008387a8981 */ /* 0x000ee2000c1e1100 */
[----:B------:R-:W-:-:S03]  /*29a0*/  IADD3 RZ, P1, R51, UR38, RZ ;  /* 0x0000002633ff7c10 */ /* 0x000fc6000ff3e0ff */
[----:B------:R1:W4:Y:S01]  /*29b0*/  @!P0 LDG.E.U8 R28, desc[UR8][R38.64] ;  /* 0x00000008261c8981 */ /* 0x000322000c1e1100 */
[C---:B0-----:R-:W-:Y:S01]  /*29c0*/  VIADD R36, R51.reuse, UR34 ;  /* 0x0000002233247c36 */ /* 0x041fe20008000000 */
[C---:B------:R-:W-:Y:S02]  /*29d0*/  IADD3.X R37, R8.reuse, UR35, RZ, P3, !PT ;  /* 0x0000002308257c10 */ /* 0x040fe40009ffe4ff */
[----:B------:R0:W4:Y:S04]  /*29e0*/  @!P0 LDG.E.U8 R31, desc[UR8][R40.64] ;  /* 0x00000008281f8981 */ /* 0x000128000c1e1100 */
[----:B------:R-:W4:Y:S01]  /*29f0*/  @!P0 LDG.E.U8 R29, desc[UR8][R60.64] ;  /* 0x000000083c1d8981 */ /* 0x000f22000c1e1100 */
[----:B-1----:R-:W-:Y:S01]  /*2a00*/  VIADD R38, R51, UR36 ;  /* 0x0000002433267c36 */ /* 0x002fe20008000000 */
[----:B------:R-:W-:-:S02]  /*2a10*/  IADD3.X R39, R8, UR37, RZ, P2, !PT ;  /* 0x0000002508277c10 */ /* 0x000fc400097fe4ff */
[----:B------:R1:W4:Y:S01]  /*2a20*/  @!P0 LDG.E.U8 R123, desc[UR8][R36.64] ;  /* 0x00000008247b8981 */ /* 0x000322000c1e1100 */
[----:B0-----:R-:W-:Y:S01]  /*2a30*/  VIADD R40, R51, UR38 ;  /* 0x0000002633287c36 */ /* 0x001fe20008000000 */
[----:B------:R-:W-:Y:S02]  /*2a40*/  IADD3.X R41, R8, UR39, RZ, P1, !PT ;  /* 0x0000002708297c10 */ /* 0x000fe40008ffe4ff */
[----:B------:R0:W4:Y:S04]  /*2a50*/  @!P0 LDG.E.U8 R124, desc[UR8][R38.64] ;  /* 0x00000008267c8981 */ /* 0x000128000c1e1100 */
[----:B------:R0:W4:Y:S04]  /*2a60*/  @!P0 LDG.E.U8 R125, desc[UR8][R40.64] ;  /* 0x00000008287d8981 */ /* 0x000128000c1e1100 */
[----:B-1----:R-:W-:Y:S04]  /*2a70*/  LDS.U8 R36, [R11+UR5] ;  /* 0x000000050b247984 */ /* 0x002fe80008000000 */
[----:B------:R-:W1:Y:S04]  /*2a80*/  LDS.U8 R37, [R11+UR5+0x10] ;  /* 0x000010050b257984 */ /* 0x000e680008000000 */
[----:B------:R-:W-:Y:S04]  /*2a90*/  LDS.U8 R104, [R11+UR5+0x20] ;  /* 0x000020050b687984 */ /* 0x000fe80008000000 */
[----:B------:R-:W-:Y:S04]  /*2aa0*/  LDS.U8 R105, [R11+UR5+0x30] ;  /* 0x000030050b697984 */ /* 0x000fe80008000000 */
[----:B0-----:R-:W-:Y:S04]  /*2ab0*/  LDS.U8 R38, [R11+UR5+0x100] ;  /* 0x000100050b267984 */ /* 0x001fe80008000000 */
[----:B------:R-:W0:Y:S04]  /*2ac0*/  LDS.U8 R39, [R11+UR5+0x110] ;  /* 0x000110050b277984 */ /* 0x000e280008000000 */
[----:B------:R-:W-:Y:S04]  /*2ad0*/  LDS.U8 R106, [R11+UR5+0x120] ;  /* 0x000120050b6a7984 */ /* 0x000fe80008000000 */
        /* <DEDUP_REMOVED lines=25> */
[----:B------:R-:W-:Y:S04]  /*2c70*/  LDS.U8 R40, [R7+UR5] ;  /* 0x0000000507287984 */ /* 0x000fe80008000000 */
[----:B------:R-:W0:Y:S04]  /*2c80*/  LDS.U8 R41, [R7+UR5+0x10] ;  /* 0x0000100507297984 */ /* 0x000e280008000000 */
[----:B------:R-:W-:Y:S04]  /*2c90*/  LDS.U8 R108, [R7+UR5+0x20] ;  /* 0x00002005076c7984 */ /* 0x000fe80008000000 */
[----:B------:R-:W-:Y:S04]  /*2ca0*/  LDS.U8 R109, [R7+UR5+0x30] ;  /* 0x00003005076d7984 */ /* 0x000fe80008000000 */
[----:B------:R-:W-:Y:S04]  /*2cb0*/  LDS.U8 R112, [R7+UR5+0x100] ;  /* 0x0001000507707984 */ /* 0x000fe80008000000 */
        /* <DEDUP_REMOVED lines=26> */
[----:B------:R-:W-:Y:S01]  /*2e60*/  LDS.U8 R63, [R7+UR5+0x730] ;  /* 0x00073005073f7984 */ /* 0x000fe20008000000 */
[----:B------:R-:W-:Y:S06]  /*2e70*/  BAR.SYNC.DEFER_BLOCKING 0x0 ;  /* 0x0000000000007b1d */ /* 0x000fec0000010000 */
[----:B--2---:R2:W-:Y:S04]  /*2e80*/  STS.U8 [R19+UR5+0x400], R30 ;  /* 0x0004001e13007988 */ /* 0x0045e80008000005 */
[----:B-----5:R5:W-:Y:S01]  /*2e90*/  STS.U8 [R19+UR5], R116 ;  /* 0x0000007413007988 */ /* 0x020be20008000005 */
[----:B--2---:R-:W-:-:S02]  /*2ea0*/  LOP3.LUT R30, R19, 0x10, RZ, 0x3c, !PT ;  /* 0x00000010131e7812 */ /* 0x004fc400078e3cff */
[----:B-----5:R-:W-:-:S03]  /*2eb0*/  LOP3.LUT R116, R19, 0x20, RZ, 0x3c, !PT ;  /* 0x0000002013747812 */ /* 0x020fc600078e3cff */
[----:B---3--:R-:W-:Y:S04]  /*2ec0*/  STS.U8 [R30+UR5+0x80], R122 ;  /* 0x0000807a1e007988 */ /* 0x008fe80008000005 */
[----:B----4-:R-:W-:Y:S04]  /*2ed0*/  STS.U8 [R30+UR5+0x480], R118 ;  /* 0x000480761e007988 */ /* 0x010fe80008000005 */
[----:B------:R-:W-:Y:S04]  /*2ee0*/  STS.U8 [R116+UR5+0x100], R31 ;  /* 0x0001001f74007988 */ /* 0x000fe80008000005 */
        /* <DEDUP_REMOVED lines=10> */
[----:B------:R-:W-:Y:S01]  /*2f90*/  STS.U8 [R9+UR5+0x780], R125 ;  /* 0x0007807d09007988 */ /* 0x000fe20008000005 */
[----:B------:R-:W-:Y:S06]  /*2fa0*/  BAR.SYNC.DEFER_BLOCKING 0x0 ;  /* 0x0000000000007b1d */ /* 0x000fec0000010000 */
[----:B------:R-:W2:Y:S01]  /*2fb0*/  LDSM.16.M88.4 R28, [R12+UR5] ;  /* 0x000000050c1c783b */ /* 0x000ea20008000200 */
[----:B-1----:R-:W-:-:S02]  /*2fc0*/  IMAD R36, R37, 0x100, R36 ;  /* 0x0000010025247824 */ /* 0x002fc400078e0224 */
[----:B0-----:R-:W-:Y:S02]  /*2fd0*/  IMAD R38, R39, 0x100, R38 ;  /* 0x0000010027267824 */ /* 0x001fe400078e0226 */
[----:B------:R-:W-:Y:S02]  /*2fe0*/  IMAD R37, R41, 0x100, R40 ;  /* 0x0000010029257824 */ /* 0x000fe400078e0228 */
[----:B------:R-:W-:Y:S01]  /*2ff0*/  IMAD R39, R113, 0x100, R112 ;  /* 0x0000010071277824 */ /* 0x000fe200078e0270 */
[----:B------:R-:W-:Y:S02]  /*3000*/  F2FP.F16.E4M3.UNPACK_B R36, R36 ;  /* 0x00000024ff24723e */ /* 0x000fe400020006ff */
[----:B------:R-:W-:Y:S02]  /*3010*/  F2FP.F16.E4M3.UNPACK_B R38, R38 ;  /* 0x00000026ff26723e */ /* 0x000fe400020006ff */
[----:B------:R-:W-:Y:S02]  /*3020*/  F2FP.F16.E4M3.UNPACK_B R37, R37 ;  /* 0x00000025ff25723e */ /* 0x000fe400020006ff */
[----:B------:R-:W-:-:S02]  /*3030*/  F2FP.F16.E4M3.UNPACK_B R39, R39 ;  /* 0x00000027ff27723e */ /* 0x000fc400020006ff */
[----:B--2---:R-:W-:Y:S02]  /*3040*/  F2FP.F16.E4M3.UNPACK_B R40, R28 ;  /* 0x0000001cff28723e */ /* 0x004fe400020006ff */
[----:B------:R-:W-:-:S07]  /*3050*/  F2FP.F16.E4M3.UNPACK_B R41, R29 ;  /* 0x0000001dff29723e */ /* 0x000fce00020006ff */
[----:B------:R-:W-:Y:S01]  /*3060*/  HMMA.16816.F32 R32, R36, R40, R32 ;  /* 0x000000282420723c */ /* 0x000fe20000001820 */
[----:B------:R-:W-:-:S06]  /*3070*/  F2FP.F16.E4M3.UNPACK_B R28, R28.H1 ;  /* 0x0000001cff1c723e */ /* 0x000fcc00030006ff */
[----:B------:R-:W-:Y:S02]  /*3080*/  IMAD R36, R105, 0x100, R104 ;  /* 0x0000010069247824 */ /* 0x000fe400078e0268 */
[----:B------:R-:W-:Y:S02]  /*3090*/  IMAD R38, R107, 0x100, R106 ;  /* 0x000001006b267824 */ /* 0x000fe400078e026a */
[----:B------:R-:W-:Y:S02]  /*30a0*/  IMAD R37, R109, 0x100, R108 ;  /* 0x000001006d257824 */ /* 0x000fe400078e026c */
[----:B------:R-:W-:Y:S01]  /*30b0*/  IMAD R39, R111, 0x100, R110 ;  /* 0x000001006f277824 */ /* 0x000fe200078e026e */
[----:B------:R-:W-:Y:S02]  /*30c0*/  F2FP.F16.E4M3.UNPACK_B R36, R36 ;  /* 0x00000024ff24723e */ /* 0x000fe400020006ff */
[----:B------:R-:W-:Y:S02]  /*30d0*/  F2FP.F16.E4M3.UNPACK_B R38, R38 ;  /* 0x00000026ff26723e */ /* 0x000fe400020006ff */
[----:B------:R-:W-:-:S02]  /*30e0*/  F2FP.F16.E4M3.UNPACK_B R37, R37 ;  /* 0x00000025ff25723e */ /* 0x000fc400020006ff */
[----:B------:R-:W-:Y:S02]  /*30f0*/  F2FP.F16.E4M3.UNPACK_B R39, R39 ;  /* 0x00000027ff27723e */ /* 0x000fe400020006ff */
[----:B------:R-:W-:-:S07]  /*3100*/  F2FP.F16.E4M3.UNPACK_B R29, R29.H1 ;  /* 0x0000001dff1d723e */ /* 0x000fce00030006ff */
[----:B------:R-:W-:Y:S07]  /*3110*/  HMMA.16816.F32 R32, R36, R28, R32 ;  /* 0x0000001c2420723c */ /* 0x000fee0000001820 */
[----:B------:R-:W-:Y:S02]  /*3120*/  IMAD R36, R43, 0x100, R42 ;  /* 0x000001002b247824 */ /* 0x000fe400078e022a */
[----:B------:R-:W-:Y:S02]  /*3130*/  IMAD R38, R99, 0x100, R98 ;  /* 0x0000010063267824 */ /* 0x000fe400078e0262 */
[----:B------:R-:W-:-:S02]  /*3140*/  IMAD R37, R101, 0x100, R100 ;  /* 0x0000010065257824 */ /* 0x000fc400078e0264 */
[----:B------:R-:W-:Y:S01]  /*3150*/  IMAD R39, R103, 0x100, R102 ;  /* 0x0000010067277824 */ /* 0x000fe200078e0266 */
[----:B------:R-:W-:Y:S01]  /*3160*/  F2FP.F16.E4M3.UNPACK_B R36, R36 ;  /* 0x00000024ff24723e */ /* 0x000fe200020006ff */
[----:B------:R-:W0:Y:S01]  /*3170*/  LDSM.16.M88.4 R40, [R17+UR5] ;  /* 0x000000051128783b */ /* 0x000e220008000200 */
[----:B------:R-:W-:Y:S02]  /*3180*/  F2FP.F16.E4M3.UNPACK_B R38, R38 ;  /* 0x00000026ff26723e */ /* 0x000fe400020006ff */
[----:B------:R-:W-:Y:S02]  /*3190*/  F2FP.F16.E4M3.UNPACK_B R37, R37 ;  /* 0x00000025ff25723e */ /* 0x000fe400020006ff */
[----:B------:R-:W-:Y:S02]  /*31a0*/  F2FP.F16.E4M3.UNPACK_B R39, R39 ;  /* 0x00000027ff27723e */ /* 0x000fe400020006ff */
[----:B------:R-:W-:Y:S02]  /*31b0*/  F2FP.F16.E4M3.UNPACK_B R28, R30 ;  /* 0x0000001eff1c723e */ /* 0x000fe400020006ff */
[----:B------:R-:W-:-:S07]  /*31c0*/  F2FP.F16.E4M3.UNPACK_B R29, R31 ;  /* 0x0000001fff1d723e */ /* 0x000fce00020006ff */
[----:B------:R-:W-:Y:S01]  /*31d0*/  HMMA.16816.F32 R32, R36, R28, R32 ;  /* 0x0000001c2420723c */ /* 0x000fe20000001820 */
[----:B------:R-:W-:Y:S02]  /*31e0*/  IMAD R92, R93, 0x100, R92 ;  /* 0x000001005d5c7824 */ /* 0x000fe400078e025c */
[----:B------:R-:W-:-:S04]  /*31f0*/  IMAD R96, R97, 0x100, R96 ;  /* 0x0000010061607824 */ /* 0x000fc800078e0260 */
[----:B------:R-:W-:Y:S02]  /*3200*/  IMAD R28, R91, 0x100, R90 ;  /* 0x000001005b1c7824 */ /* 0x000fe400078e025a */
[----:B------:R-:W-:Y:S01]  /*3210*/  IMAD R29, R95, 0x100, R94 ;  /* 0x000001005f1d7824 */ /* 0x000fe200078e025e */
[----:B------:R-:W-:Y:S02]  /*3220*/  F2FP.F16.E4M3.UNPACK_B R36, R30.H1 ;  /* 0x0000001eff24723e */ /* 0x000fe400030006ff */
[----:B------:R-:W-:Y:S02]  /*3230*/  F2FP.F16.E4M3.UNPACK_B R37, R31.H1 ;  /* 0x0000001fff25723e */ /* 0x000fe400030006ff */
[----:B------:R-:W-:Y:S02]  /*3240*/  F2FP.F16.E4M3.UNPACK_B R28, R28 ;  /* 0x0000001cff1c723e */ /* 0x000fe400020006ff */
[----:B------:R-:W-:Y:S02]  /*3250*/  F2FP.F16.E4M3.UNPACK_B R30, R92 ;  /* 0x0000005cff1e723e */ /* 0x000fe400020006ff */
[----:B------:R-:W-:-:S02]  /*3260*/  F2FP.F16.E4M3.UNPACK_B R29, R29 ;  /* 0x0000001dff1d723e */ /* 0x000fc400020006ff */
[----:B------:R-:W-:-:S07]  /*3270*/  F2FP.F16.E4M3.UNPACK_B R31, R96 ;  /* 0x00000060ff1f723e */ /* 0x000fce00020006ff */
[----:B------:R-:W-:Y:S07]  /*3280*/  HMMA.16816.F32 R28, R28, R36, R32 ;  /* 0x000000241c1c723c */ /* 0x000fee0000001820 */
[----:B------:R-:W-:Y:S02]  /*3290*/  IMAD R32, R83, 0x100, R82 ;  /* 0x0000010053207824 */ /* 0x000fe400078e0252 */
[----:B------:R-:W-:Y:S02]  /*32a0*/  IMAD R34, R85, 0x100, R84 ;  /* 0x0000010055227824 */ /* 0x000fe400078e0254 */
[----:B------:R-:W-:-:S02]  /*32b0*/  IMAD R33, R87, 0x100, R86 ;  /* 0x0000010057217824 */ /* 0x000fc400078e0256 */
[----:B------:R-:W-:Y:S01]  /*32c0*/  IMAD R35, R89, 0x100, R88 ;  /* 0x0000010059237824 */ /* 0x000fe200078e0258 */
[----:B------:R-:W-:Y:S02]  /*32d0*/  F2FP.F16.E4M3.UNPACK_B R32, R32 ;  /* 0x00000020ff20723e */ /* 0x000fe400020006ff */
[----:B------:R-:W-:Y:S02]  /*32e0*/  F2FP.F16.E4M3.UNPACK_B R34, R34 ;  /* 0x00000022ff22723e */ /* 0x000fe400020006ff */
[----:B------:R-:W-:Y:S02]  /*32f0*/  F2FP.F16.E4M3.UNPACK_B R33, R33 ;  /* 0x00000021ff21723e */ /* 0x000fe400020006ff */
[----:B------:R-:W-:Y:S02]  /*3300*/  F2FP.F16.E4M3.UNPACK_B R35, R35 ;  /* 0x00000023ff23723e */ /* 0x000fe400020006ff */
[----:B0-----:R-:W-:Y:S02]  /*3310*/  F2FP.F16.E4M3.UNPACK_B R36, R40 ;  /* 0x00000028ff24723e */ /* 0x001fe400020006ff */
        /* <DEDUP_REMOVED lines=12> */
[----:B------:R-:W-:Y:S01]  /*33e0*/  HMMA.16816.F32 R28, R32, R40, R28 ;  /* 0x00000028201c723c */ /* 0x000fe2000000181c */
[----:B------:R-:W-:-:S06]  /*33f0*/  F2FP.F16.E4M3.UNPACK_B R36, R42 ;  /* 0x0000002aff24723e */ /* 0x000fcc00020006ff */
        /* <DEDUP_REMOVED lines=8> */
[----:B------:R-:W-:-:S07]  /*3480*/  F2FP.F16.E4M3.UNPACK_B R37, R43 ;  /* 0x0000002bff25723e */ /* 0x000fce00020006ff */
[----:B------:R-:W-:Y:S01]  /*3490*/  HMMA.16816.F32 R32, R32, R36, R28 ;  /* 0x000000242020723c */ /* 0x000fe2000000181c */
[----:B------:R-:W-:Y:S01]  /*34a0*/  UIADD3 UR6, UR6, -0x1, URZ ;  /* 0xffffffff06067890 */ /* 0x000fe2000fffe03f */
[----:B------:R-:W-:-:S05]  /*34b0*/  F2FP.F16.E4M3.UNPACK_B R42, R42.H1 ;  /* 0x0000002aff2a723e */ /* 0x000fca00030006ff */
[----:B------:R-:W-:Y:S02]  /*34c0*/  IMAD R28, R61, 0x100, R60 ;  /* 0x000001003d1c7824 */ /* 0x000fe400078e023c */
[----:B------:R-:W-:Y:S02]  /*34d0*/  IMAD R30, R62, 0x100, R59 ;  /* 0x000001003e1e7824 */ /* 0x000fe400078e023b */
[----:B------:R-:W-:Y:S02]  /*34e0*/  IMAD R29, R58, 0x100, R56 ;  /* 0x000001003a1d7824 */ /* 0x000fe400078e0238 */
[----:B------:R-:W-:Y:S01]  /*34f0*/  IMAD R31, R63, 0x100, R57 ;  /* 0x000001003f1f7824 */ /* 0x000fe200078e0239 */
[----:B------:R-:W-:Y:S01]  /*3500*/  ISETP.NE.U32.AND P0, PT, RZ, UR6, PT ;  /* 0x00000006ff007c0c */ /* 0x000fe2000bf05070 */
[----:B------:R-:W-:Y:S01]  /*3510*/  USHF.R.S32.HI UR11, URZ, 0x1f, UR7 ;  /* 0x0000001f3f0b7899 */ /* 0x000fe20008011407 */
[----:B------:R-:W-:Y:S01]  /*3520*/  F2FP.F16.E4M3.UNPACK_B R43, R43.H1 ;  /* 0x0000002bff2b723e */ /* 0x000fe200030006ff */
[----:B------:R-:W-:Y:S01]  /*3530*/  UIADD3 UR38, UP0, UR7, UR38, URZ ;  /* 0x0000002607267290 */ /* 0x000fe2000ff1e03f */
[----:B------:R-:W-:Y:S01]  /*3540*/  F2FP.F16.E4M3.UNPACK_B R28, R28 ;  /* 0x0000001cff1c723e */ /* 0x000fe200020006ff */
[----:B------:R-:W-:Y:S01]  /*3550*/  UIADD3 UR36, UP4, UR7, UR36, URZ ;  /* 0x0000002407247290 */ /* 0x000fe2000ff9e03f */
[----:B------:R-:W-:Y:S01]  /*3560*/  F2FP.F16.E4M3.UNPACK_B R30, R30 ;  /* 0x0000001eff1e723e */ /* 0x000fe200020006ff */
[----:B------:R-:W-:Y:S01]  /*3570*/  UIADD3 UR34, UP3, UR7, UR34, URZ ;  /* 0x0000002207227290 */ /* 0x000fe2000ff7e03f */
[----:B------:R-:W-:Y:S01]  /*3580*/  F2FP.F16.E4M3.UNPACK_B R29, R29 ;  /* 0x0000001dff1d723e */ /* 0x000fe200020006ff */
[----:B------:R-:W-:Y:S01]  /*3590*/  UIADD3 UR32, UP6, UR7, UR32, URZ ;  /* 0x0000002007207290 */ /* 0x000fe2000ffde03f */
[----:B------:R-:W-:Y:S01]  /*35a0*/  F2FP.F16.E4M3.UNPACK_B R31, R31 ;  /* 0x0000001fff1f723e */ /* 0x000fe200020006ff */
[----:B------:R-:W-:-:S02]  /*35b0*/  UIADD3 UR30, UP5, UR7, UR30, URZ ;  /* 0x0000001e071e7290 */ /* 0x000fc4000ffbe03f */
[----:B------:R-:W-:Y:S02]  /*35c0*/  UIADD3 UR28, UP2, UR7, UR28, URZ ;  /* 0x0000001c071c7290 */ /* 0x000fe4000ff5e03f */
[----:B------:R-:W-:Y:S02]  /*35d0*/  UIADD3 UR26, UP1, UR7, UR26, URZ ;  /* 0x0000001a071a7290 */ /* 0x000fe4000ff3e03f */
[----:B------:R-:W-:Y:S01]  /*35e0*/  IADD3 R15, P1, R15, UR7, RZ ;  /* 0x000000070f0f7c10 */ /* 0x000fe2000ff3e0ff */
[----:B------:R-:W-:Y:S01]  /*35f0*/  UIADD3.X UR39, UR11, UR39, URZ, UP0, !UPT ;  /* 0x000000270b277290 */ /* 0x000fe200087fe43f */
[----:B------:R-:W-:Y:S01]  /*3600*/  IADD3 R13, P2, R13, UR7, RZ ;  /* 0x000000070d0d7c10 */ /* 0x000fe2000ff5e0ff */
[----:B------:R-:W-:Y:S02]  /*3610*/  UIADD3.X UR37, UR11, UR37, URZ, UP4, !UPT ;  /* 0x000000250b257290 */ /* 0x000fe4000a7fe43f */
[----:B------:R-:W-:Y:S02]  /*3620*/  UIADD3.X UR35, UR11, UR35, URZ, UP3, !UPT ;  /* 0x000000230b237290 */ /* 0x000fe40009ffe43f */
[----:B------:R-:W-:-:S02]  /*3630*/  UIADD3.X UR33, UR11, UR33, URZ, UP6, !UPT ;  /* 0x000000210b217290 */ /* 0x000fc4000b7fe43f */
[----:B------:R-:W-:Y:S02]  /*3640*/  UIADD3.X UR31, UR11, UR31, URZ, UP5, !UPT ;  /* 0x0000001f0b1f7290 */ /* 0x000fe4000affe43f */
[----:B------:R-:W-:Y:S02]  /*3650*/  UIADD3.X UR29, UR11, UR29, URZ, UP2, !UPT ;  /* 0x0000001d0b1d7290 */ /* 0x000fe400097fe43f */
[----:B------:R-:W-:Y:S01]  /*3660*/  UIADD3.X UR27, UR11, UR27, URZ, UP1, !UPT ;  /* 0x0000001b0b1b7290 */ /* 0x000fe20008ffe43f */
[----:B------:R-:W-:Y:S01]  /*3670*/  HMMA.16816.F32 R32, R28, R42, R32 ;  /* 0x0000002a1c20723c */ /* 0x000fe20000001820 */
[----:B------:R-:W-:Y:S02]  /*3680*/  UIADD3 UR24, UP0, UR7, UR24, URZ ;  /* 0x0000001807187290 */ /* 0x000fe4000ff1e03f */
[----:B------:R-:W-:Y:S02]  /*3690*/  UIADD3 UR22, UP4, UR7, UR22, URZ ;  /* 0x0000001607167290 */ /* 0x000fe4000ff9e03f */
[----:B------:R-:W-:-:S02]  /*36a0*/  UIADD3 UR20, UP3, UR7, UR20, URZ ;  /* 0x0000001407147290 */ /* 0x000fc4000ff7e03f */
[----:B------:R-:W-:Y:S02]  /*36b0*/  UIADD3 UR18, UP6, UR7, UR18, URZ ;  /* 0x0000001207127290 */ /* 0x000fe4000ffde03f */
[----:B------:R-:W-:Y:S02]  /*36c0*/  UIADD3 UR16, UP5, UR7, UR16, URZ ;  /* 0x0000001007107290 */ /* 0x000fe4000ffbe03f */
[----:B------:R-:W-:Y:S02]  /*36d0*/  UIADD3 UR14, UP2, UR7, UR14, URZ ;  /* 0x0000000e070e7290 */ /* 0x000fe4000ff5e03f */
[----:B------:R-:W-:Y:S01]  /*36e0*/  UIADD3 UR12, UP1, UR7, UR12, URZ ;  /* 0x0000000c070c7290 */ /* 0x000fe2000ff3e03f */
[----:B------:R-:W-:Y:S01]  /*36f0*/  IMAD.U32 R29, RZ, RZ, UR10 ;  /* 0x0000000aff1d7e24 */ /* 0x000fe2000f8e00ff */
[----:B------:R-:W-:Y:S01]  /*3700*/  IADD3 R6, P3, R6, UR10, RZ ;  /* 0x0000000a06067c10 */ /* 0x000fe2000ff7e0ff */
[----:B------:R-:W-:Y:S01]  /*3710*/  UIADD3 UR4, UR4, -0x80, URZ ;  /* 0xffffff8004047890 */ /* 0x000fe2000fffe03f */
[----:B------:R-:W-:Y:S01]  /*3720*/  IADD3.X R18, R18, UR11, RZ, P1, !PT ;  /* 0x0000000b12127c10 */ /* 0x000fe20008ffe4ff */
[----:B------:R-:W-:-:S02]  /*3730*/  UIADD3.X UR25, UR11, UR25, URZ, UP0, !UPT ;  /* 0x000000190b197290 */ /* 0x000fc400087fe43f */
[----:B------:R-:W-:Y:S01]  /*3740*/  IADD3.X R16, R16, UR11, RZ, P2, !PT ;  /* 0x0000000b10107c10 */ /* 0x000fe200097fe4ff */
[----:B------:R-:W-:Y:S02]  /*3750*/  UIADD3.X UR23, UR11, UR23, URZ, UP4, !UPT ;  /* 0x000000170b177290 */ /* 0x000fe4000a7fe43f */
[----:B------:R-:W-:Y:S02]  /*3760*/  UIADD3.X UR21, UR11, UR21, URZ, UP3, !UPT ;  /* 0x000000150b157290 */ /* 0x000fe40009ffe43f */
[----:B------:R-:W-:Y:S02]  /*3770*/  UIADD3.X UR19, UR11, UR19, URZ, UP6, !UPT ;  /* 0x000000130b137290 */ /* 0x000fe4000b7fe43f */
[----:B------:R-:W-:Y:S02]  /*3780*/  UIADD3.X UR17, UR11, UR17, URZ, UP5, !UPT ;  /* 0x000000110b117290 */ /* 0x000fe4000affe43f */
[----:B------:R-:W-:Y:S02]  /*3790*/  UIADD3.X UR15, UR11, UR15, URZ, UP2, !UPT ;  /* 0x0000000f0b0f7290 */ /* 0x000fe400097fe43f */
[----:B------:R-:W-:Y:S01]  /*37a0*/  UIADD3.X UR13, UR11, UR13, URZ, UP1, !UPT ;  /* 0x0000000d0b0d7290 */ /* 0x000fe20008ffe43f */
[----:B------:R-:W-:Y:S01]  /*37b0*/  LEA.HI.X.SX32 R14, R29, R14, 0x1, P3 ;  /* 0x0000000e1d0e7211 */ /* 0x000fe200018f0eff */
[----:B------:R-:W-:Y:S10]  /*37c0*/  @P0 BRA `(.L_x_1) ;  /* 0xffffffe400a80947 */ /* 0x000ff4000383ffff */
.L_x_0:
[----:B------:R-:W0:Y:S01]  /*37d0*/  S2R R28, SR_TID.X ;  /* 0x00000000001c7919 */ /* 0x000e220000002100 */
[----:B------:R-:W-:Y:S01]  /*37e0*/  LOP3.LUT R5, R5, 0x40, RZ, 0xc0, !PT ;  /* 0x0000004005057812 */ /* 0x000fe200078ec0ff */
[----:B------:R-:W-:Y:S01]  /*37f0*/  ULDC UR4, c[0x0][0x244] ;  /* 0x0000910000047ab9 */ /* 0x000fe20000000800 */
[----:B------:R-:W-:Y:S01]  /*3800*/  LOP3.LUT R6, R4, 0x20, RZ, 0xc0, !PT ;  /* 0x0000002004067812 */ /* 0x000fe200078ec0ff */
[----:B------:R-:W-:Y:S01]  /*3810*/  ULDC.64 UR6, c[0x0][0x228] ;  /* 0x00008a0000067ab9 */ /* 0x000fe20000000a00 */
[----:B------:R-:W-:Y:S02]  /*3820*/  F2FP.SATFINITE.E4M3.F32.PACK_AB_MERGE_C R32, R33, R32, RZ ;  /* 0x000000202120723e */ /* 0x000fe400048070ff */
[----:B------:R-:W-:Y:S01]  /*3830*/  F2FP.SATFINITE.E4M3.F32.PACK_AB_MERGE_C R34, R35, R34, RZ ;  /* 0x000000222322723e */ /* 0x000fe200048070ff */
[----:B------:R-:W-:Y:S01]  /*3840*/  VIADD R7, R6, UR5 ;  /* 0x0000000506077c36 */ /* 0x000fe20008000000 */
[----:B------:R-:W-:Y:S01]  /*3850*/  BAR.SYNC.DEFER_BLOCKING 0x0 ;  /* 0x0000000000007b1d */ /* 0x000fe20000010000 */
[C---:B------:R-:W-:Y:S01]  /*3860*/  IMAD R6, R2.reuse, UR4, RZ ;  /* 0x0000000402067c24 */ /* 0x040fe2000f8e02ff */
[----:B------:R-:W-:-:S04]  /*3870*/  ISETP.GE.AND P0, PT, R2, UR6, PT ;  /* 0x0000000602007c0c */ /* 0x000fc8000bf06270 */
[----:B------:R-:W-:Y:S01]  /*3880*/  ULDC UR6, c[0x0][0x248] ;  /* 0x0000920000067ab9 */ /* 0x000fe20000000800 */
[--C-:B0-----:R-:W-:Y:S02]  /*3890*/  LOP3.LUT R5, R5, 0x1c, R28.reuse, 0xf8, !PT ;  /* 0x0000001c05057812 */ /* 0x101fe400078ef81c */
[--C-:B------:R-:W-:Y:S02]  /*38a0*/  SHF.R.U32.HI R9, RZ, 0x5, R28.reuse ;  /* 0x00000005ff097819 */ /* 0x100fe4000001161c */
[----:B------:R-:W-:Y:S02]  /*38b0*/  LOP3.LUT R8, R0, 0x40, R28, 0x78, !PT ;  /* 0x0000004000087812 */ /* 0x000fe400078e781c */
[----:B------:R-:W-:Y:S02]  /*38c0*/  LOP3.LUT R0, R28, 0x20, RZ, 0xc0, !PT ;  /* 0x000000201c007812 */ /* 0x000fe400078ec0ff */
[----:B------:R-:W-:Y:S02]  /*38d0*/  LOP3.LUT R5, R5, 0x2, R4, 0xf8, !PT ;  /* 0x0000000205057812 */ /* 0x000fe400078ef804 */
[----:B------:R-:W-:-:S02]  /*38e0*/  SGXT.U32 R4, R9, 0x1 ;  /* 0x000000010904781a */ /* 0x000fc40000000000 */
[----:B------:R-:W-:Y:S02]  /*38f0*/  LEA.HI R9, R0, R7, RZ, 0x1c ;  /* 0x0000000700097211 */ /* 0x000fe400078fe0ff */
[----:B------:R-:W-:Y:S02]  /*3900*/  LOP3.LUT R0, R32, 0xffff, RZ, 0xc0, !PT ;  /* 0x0000ffff20007812 */ /* 0x000fe400078ec0ff */
[----:B------:R-:W-:Y:S01]  /*3910*/  LOP3.LUT R7, R5, R4, RZ, 0xfc, !PT ;  /* 0x0000000405077212 */ /* 0x000fe200078efcff */
[----:B------:R-:W-:Y:S01]  /*3920*/  IMAD.IADD R9, R8, 0x1, R9 ;  /* 0x0000000108097824 */ /* 0x000fe200078e0209 */
[----:B------:R-:W-:Y:S02]  /*3930*/  LOP3.LUT R5, R34, 0xffff, RZ, 0xc0, !PT ;  /* 0x0000ffff22057812 */ /* 0x000fe400078ec0ff */
[----:B------:R-:W-:Y:S01]  /*3940*/  SHF.R.U32.HI R4, RZ, 0x8, R0 ;  /* 0x00000008ff047819 */ /* 0x000fe20000011600 */
[----:B------:R-:W-:Y:S01]  /*3950*/  STS.U8 [R7+UR5], R32 ;  /* 0x0000002007007988 */ /* 0x000fe20008000005 */
[----:B------:R-:W-:-:S02]  /*3960*/  LOP3.LUT R8, R7, 0x40, RZ, 0x3c, !PT ;  /* 0x0000004007087812 */ /* 0x000fc400078e3cff */
[----:B------:R-:W-:Y:S01]  /*3970*/  SHF.R.U32.HI R5, RZ, 0x8, R5 ;  /* 0x00000008ff057819 */ /* 0x000fe20000011605 */
[----:B------:R0:W-:Y:S01]  /*3980*/  STS.U8 [R7+UR5+0x20], R4 ;  /* 0x0000200407007988 */ /* 0x0001e20008000005 */
[C---:B------:R-:W-:Y:S02]  /*3990*/  LOP3.LUT R0, R10.reuse, 0x8, R3, 0xfe, !PT ;  /* 0x000000080a007812 */ /* 0x040fe400078efe03 */
[----:B------:R-:W-:Y:S01]  /*39a0*/  LOP3.LUT R3, R10, R3, RZ, 0xfc, !PT ;  /* 0x000000030a037212 */ /* 0x000fe200078efcff */
[----:B------:R-:W-:Y:S03]  /*39b0*/  STS.U8 [R8+UR5+0x80], R34 ;  /* 0x0000802208007988 */ /* 0x000fe60008000005 */
[----:B------:R-:W-:Y:S01]  /*39c0*/  ISETP.LT.AND P1, PT, R3, UR7, !P0 ;  /* 0x0000000703007c0c */ /* 0x000fe2000c721270 */
[----:B------:R1:W-:Y:S01]  /*39d0*/  STS.U8 [R8+UR5+0xa0], R5 ;  /* 0x0000a00508007988 */ /* 0x0003e20008000005 */
[----:B------:R-:W-:Y:S01]  /*39e0*/  ULDC.64 UR4, c[0x0][0x220] ;  /* 0x0000880000047ab9 */ /* 0x000fe20000000a00 */
[----:B------:R-:W-:Y:S01]  /*39f0*/  BAR.SYNC.DEFER_BLOCKING 0x0 ;  /* 0x0000000000007b1d */ /* 0x000fe20000010000 */
[----:B0-----:R-:W-:Y:S01]  /*3a00*/  IADD3 R4, P2, R6, UR4, RZ ;  /* 0x0000000406047c10 */ /* 0x001fe2000ff5e0ff */
[C---:B------:R-:W-:Y:S01]  /*3a10*/  IMAD R7, R0.reuse, UR6, RZ ;  /* 0x0000000600077c24 */ /* 0x040fe2000f8e02ff */
[----:B------:R-:W-:-:S02]  /*3a20*/  ISETP.LT.AND P0, PT, R0, UR7, !P0 ;  /* 0x0000000700007c0c */ /* 0x000fc4000c701270 */
[----:B------:R-:W-:Y:S01]  /*3a30*/  LEA.HI.X.SX32 R6, R6, UR5, 0x1, P2 ;  /* 0x0000000506067c11 */ /* 0x000fe200090f0eff */
[----:B-1----:R-:W-:-:S05]  /*3a40*/  IMAD R5, R3, UR6, RZ ;  /* 0x0000000603057c24 */ /* 0x002fca000f8e02ff */
[-C--:B------:R-:W-:Y:S02]  /*3a50*/  IADD3 R2, P2, R5, R4.reuse, RZ ;  /* 0x0000000405027210 */ /* 0x080fe40007f5e0ff */
[----:B------:R-:W-:Y:S02]  /*3a60*/  IADD3 R4, P3, R7, R4, RZ ;  /* 0x0000000407047210 */ /* 0x000fe40007f7e0ff */
[-C--:B------:R-:W-:Y:S02]  /*3a70*/  LEA.HI.X.SX32 R3, R5, R6.reuse, 0x1, P2 ;  /* 0x0000000605037211 */ /* 0x080fe400010f0eff */
[----:B------:R-:W-:Y:S01]  /*3a80*/  LEA.HI.X.SX32 R5, R7, R6, 0x1, P3 ;  /* 0x0000000607057211 */ /* 0x000fe200018f0eff */
[----:B------:R-:W0:Y:S02]  /*3a90*/  LDS.U16 R9, [R9] ;  /* 0x0000000009097984 */ /* 0x000e240000000400 */
[----:B0-----:R-:W-:-:S05]  /*3aa0*/  PRMT R11, R9, 0x7770, RZ ;  /* 0x00007770090b7816 */ /* 0x001fca00000000ff */
[----:B------:R0:W-:Y:S01]  /*3ab0*/  @P1 STG.E.U8 desc[UR8][R2.64], R11 ;  /* 0x0000000b02001986 */ /* 0x0001e2000c101108 */
[----:B------:R-:W-:Y:S05]  /*3ac0*/  @!P0 EXIT ;  /* 0x000000000000894d */ /* 0x000fea0003800000 */
[----:B------:R-:W-:-:S05]  /*3ad0*/  PRMT R9, R9, 0x7771, RZ ;  /* 0x0000777109097816 */ /* 0x000fca00000000ff */
[----:B------:R-:W-:Y:S01]  /*3ae0*/  STG.E.U8 desc[UR8][R4.64], R9 ;  /* 0x0000000904007986 */ /* 0x000fe2000c101108 */
[----:B------:R-:W-:Y:S05]  /*3af0*/  EXIT ;  /* 0x000000000000794d */ /* 0x000fea0003800000 */
.L_x_2:
[----:B------:R-:W-:-:S00]  /*3b00*/  BRA `(.L_x_2) ;  /* 0xfffffffc00fc7947 */ /* 0x000fc0000383ffff */
[----:B------:R-:W-:-:S00]  /*3b10*/  NOP ;  /* 0x0000000000007918 */ /* 0x000fc00000000000 */
        /* <DEDUP_REMOVED lines=14> */
.L_x_3:


//--------------------- .nv.shared.matmul_kernel  --------------------------
	.section	.nv.shared.matmul_kernel,"aw",@nobits
	.sectionflags	@""
	.align	16
	.zero		1024


//--------------------- .nv.shared.reserved.0     --------------------------
	.section	.nv.shared.reserved.0,"aw",@nobits
	.weak		__nv_reservedSMEM_offset_0_alias
	.size		__nv_reservedSMEM_offset_0_alias, 0, 0
	.other		__nv_reservedSMEM_offset_0_alias,@"STO_CUDA_RESERVED_SHARED STV_DEFAULT"
__nv_reservedSMEM_offset_0_alias:
	.zero		0


//--------------------- .nv.constant0.matmul_kernel --------------------------
	.section	.nv.constant0.matmul_kernel,"a",@progbits
	.sectionflags	@""
	.align	4
.nv.constant0.matmul_kernel:
	.zero		608


//--------------------- SYMBOLS --------------------------

	.type		.nv.reservedSmem.offset0,@object
	.size		.nv.reservedSmem.offset0,0x4
